//
// Generated by NVIDIA NVVM Compiler
//
// Compiler Build ID: CL-36424714
// Cuda compilation tools, release 13.0, V13.0.88
// Based on NVVM 20.0.0
//

.version 9.0
.target sm_100
.address_size 64

	// .globl	_Z6kernelPA2_dPdS1_

.visible .entry _Z6kernelPA2_dPdS1_(
	.param .u64 .ptr .align 1 _Z6kernelPA2_dPdS1__param_0,
	.param .u64 .ptr .align 1 _Z6kernelPA2_dPdS1__param_1,
	.param .u64 .ptr .align 1 _Z6kernelPA2_dPdS1__param_2
)
{
	.reg .pred 	%p<5>;
	.reg .b64 	%rd<8>;
	.reg .b64 	%fd<134>;

	ld.param.u64 	%rd2, [_Z6kernelPA2_dPdS1__param_0];
	ld.param.u64 	%rd3, [_Z6kernelPA2_dPdS1__param_1];
	cvta.to.global.u64 	%rd4, %rd2;
	cvta.to.global.u64 	%rd5, %rd3;
	ld.global.f64 	%fd16, [%rd4];
	ld.global.f64 	%fd17, [%rd4+8];
	ld.global.f64 	%fd18, [%rd4+16];
	ld.global.f64 	%fd19, [%rd4+24];
	ld.global.f64 	%fd20, [%rd4+32];
	ld.global.f64 	%fd21, [%rd4+40];
	ld.global.f64 	%fd22, [%rd4+48];
	ld.global.f64 	%fd23, [%rd4+56];
	ld.global.f64 	%fd24, [%rd4+64];
	ld.global.f64 	%fd25, [%rd4+72];
	ld.global.f64 	%fd26, [%rd4+80];
	ld.global.f64 	%fd27, [%rd4+88];
	ld.global.f64 	%fd28, [%rd4+96];
	ld.global.f64 	%fd29, [%rd4+104];
	ld.global.f64 	%fd30, [%rd4+112];
	ld.global.f64 	%fd31, [%rd4+120];
	ld.global.f64 	%fd32, [%rd4+128];
	ld.global.f64 	%fd33, [%rd4+136];
	ld.global.f64 	%fd34, [%rd4+144];
	ld.global.f64 	%fd35, [%rd4+152];
	mul.f64 	%fd36, %fd18, %fd18;
	fma.rn.f64 	%fd37, %fd16, %fd16, %fd36;
	fma.rn.f64 	%fd38, %fd20, %fd20, %fd37;
	fma.rn.f64 	%fd39, %fd22, %fd22, %fd38;
	fma.rn.f64 	%fd40, %fd24, %fd24, %fd39;
	fma.rn.f64 	%fd41, %fd26, %fd26, %fd40;
	fma.rn.f64 	%fd42, %fd28, %fd28, %fd41;
	fma.rn.f64 	%fd43, %fd30, %fd30, %fd42;
	fma.rn.f64 	%fd44, %fd32, %fd32, %fd43;
	fma.rn.f64 	%fd132, %fd34, %fd34, %fd44;
	fma.rn.f64 	%fd45, %fd16, %fd17, 0d0000000000000000;
	fma.rn.f64 	%fd46, %fd18, %fd19, %fd45;
	fma.rn.f64 	%fd47, %fd20, %fd21, %fd46;
	fma.rn.f64 	%fd48, %fd22, %fd23, %fd47;
	fma.rn.f64 	%fd49, %fd24, %fd25, %fd48;
	fma.rn.f64 	%fd50, %fd26, %fd27, %fd49;
	fma.rn.f64 	%fd51, %fd28, %fd29, %fd50;
	fma.rn.f64 	%fd52, %fd30, %fd31, %fd51;
	fma.rn.f64 	%fd53, %fd32, %fd33, %fd52;
	fma.rn.f64 	%fd128, %fd34, %fd35, %fd53;
	mul.f64 	%fd54, %fd19, %fd19;
	fma.rn.f64 	%fd55, %fd17, %fd17, %fd54;
	fma.rn.f64 	%fd56, %fd21, %fd21, %fd55;
	fma.rn.f64 	%fd57, %fd23, %fd23, %fd56;
	fma.rn.f64 	%fd58, %fd25, %fd25, %fd57;
	fma.rn.f64 	%fd59, %fd27, %fd27, %fd58;
	fma.rn.f64 	%fd60, %fd29, %fd29, %fd59;
	fma.rn.f64 	%fd61, %fd31, %fd31, %fd60;
	fma.rn.f64 	%fd62, %fd33, %fd33, %fd61;
	fma.rn.f64 	%fd133, %fd35, %fd35, %fd62;
	ld.global.f64 	%fd63, [%rd5];
	fma.rn.f64 	%fd64, %fd16, %fd63, 0d0000000000000000;
	ld.global.f64 	%fd65, [%rd5+8];
	fma.rn.f64 	%fd66, %fd18, %fd65, %fd64;
	ld.global.f64 	%fd67, [%rd5+16];
	fma.rn.f64 	%fd68, %fd20, %fd67, %fd66;
	ld.global.f64 	%fd69, [%rd5+24];
	fma.rn.f64 	%fd70, %fd22, %fd69, %fd68;
	ld.global.f64 	%fd71, [%rd5+32];
	fma.rn.f64 	%fd72, %fd24, %fd71, %fd70;
	ld.global.f64 	%fd73, [%rd5+40];
	fma.rn.f64 	%fd74, %fd26, %fd73, %fd72;
	ld.global.f64 	%fd75, [%rd5+48];
	fma.rn.f64 	%fd76, %fd28, %fd75, %fd74;
	ld.global.f64 	%fd77, [%rd5+56];
	fma.rn.f64 	%fd78, %fd30, %fd77, %fd76;
	ld.global.f64 	%fd79, [%rd5+64];
	fma.rn.f64 	%fd80, %fd32, %fd79, %fd78;
	ld.global.f64 	%fd81, [%rd5+72];
	fma.rn.f64 	%fd4, %fd34, %fd81, %fd80;
	fma.rn.f64 	%fd82, %fd17, %fd63, 0d0000000000000000;
	fma.rn.f64 	%fd83, %fd19, %fd65, %fd82;
	fma.rn.f64 	%fd84, %fd21, %fd67, %fd83;
	fma.rn.f64 	%fd85, %fd23, %fd69, %fd84;
	fma.rn.f64 	%fd86, %fd25, %fd71, %fd85;
	fma.rn.f64 	%fd87, %fd27, %fd73, %fd86;
	fma.rn.f64 	%fd88, %fd29, %fd75, %fd87;
	fma.rn.f64 	%fd89, %fd31, %fd77, %fd88;
	fma.rn.f64 	%fd90, %fd33, %fd79, %fd89;
	fma.rn.f64 	%fd5, %fd35, %fd81, %fd90;
	abs.f64 	%fd91, %fd128;
	setp.leu.f64 	%p1, %fd91, 0d3D719799812DEA11;
	@%p1 bra 	$L__BB0_3;
	mov.f64 	%fd130, %fd128;
$L__BB0_2:
	sub.f64 	%fd92, %fd132, %fd133;
	add.f64 	%fd93, %fd130, %fd130;
	div.rn.f64 	%fd94, %fd92, %fd93;
	abs.f64 	%fd95, %fd94;
	fma.rn.f64 	%fd96, %fd94, %fd94, 0d3FF0000000000000;
	sqrt.rn.f64 	%fd97, %fd96;
	add.f64 	%fd98, %fd95, %fd97;
	rcp.rn.f64 	%fd99, %fd98;
	copysign.f64 	%fd100, %fd94, %fd99;
	fma.rn.f64 	%fd101, %fd100, %fd100, 0d3FF0000000000000;
	sqrt.rn.f64 	%fd102, %fd101;
	rcp.rn.f64 	%fd103, %fd102;
	mul.f64 	%fd104, %fd100, %fd103;
	mul.f64 	%fd105, %fd103, %fd132;
	mul.f64 	%fd106, %fd104, %fd130;
	sub.f64 	%fd107, %fd105, %fd106;
	mul.f64 	%fd108, %fd103, %fd130;
	fma.rn.f64 	%fd109, %fd104, %fd132, %fd108;
	mul.f64 	%fd110, %fd103, %fd128;
	mul.f64 	%fd111, %fd104, %fd133;
	sub.f64 	%fd112, %fd110, %fd111;
	mul.f64 	%fd113, %fd103, %fd133;
	fma.rn.f64 	%fd114, %fd104, %fd128, %fd113;
	mul.f64 	%fd115, %fd103, %fd107;
	mul.f64 	%fd116, %fd104, %fd112;
	sub.f64 	%fd132, %fd115, %fd116;
	mul.f64 	%fd117, %fd103, %fd112;
	fma.rn.f64 	%fd128, %fd104, %fd107, %fd117;
	mul.f64 	%fd118, %fd103, %fd109;
	mul.f64 	%fd119, %fd104, %fd114;
	sub.f64 	%fd130, %fd118, %fd119;
	mul.f64 	%fd120, %fd103, %fd114;
	fma.rn.f64 	%fd133, %fd104, %fd109, %fd120;
	abs.f64 	%fd121, %fd130;
	setp.gt.f64 	%p2, %fd121, 0d3D719799812DEA11;
	@%p2 bra 	$L__BB0_2;
$L__BB0_3:
	ld.param.u64 	%rd7, [_Z6kernelPA2_dPdS1__param_2];
	cvta.to.global.u64 	%rd6, %rd7;
	abs.f64 	%fd122, %fd132;
	setp.gt.f64 	%p3, %fd122, 0d3D719799812DEA11;
	div.rn.f64 	%fd123, %fd4, %fd132;
	selp.f64 	%fd124, %fd123, 0d0000000000000000, %p3;
	st.global.f64 	[%rd6], %fd124;
	abs.f64 	%fd125, %fd133;
	setp.gt.f64 	%p4, %fd125, 0d3D719799812DEA11;
	div.rn.f64 	%fd126, %fd5, %fd133;
	selp.f64 	%fd127, %fd126, 0d0000000000000000, %p4;
	st.global.f64 	[%rd6+8], %fd127;
	ret;

}


// ===== COMPILED SASS (sm_100) =====

	.target	sm_100

	.elftype	@"ET_EXEC"


//--------------------- .note.nv.tkinfo           --------------------------
	.section	.note.nv.tkinfo,"",@"SHT_NOTE"
	.sectionflags	@"SHF_NOTE_NV_TKINFO"
	.tkinfo
        /*0018*/ 	.word	0x00000002
        /*0030*/ 	.string	""
        /*0030*/ 	.string	"ptxas"
        /*0030*/ 	.string	"Cuda compilation tools, release 13.0, V13.0.88"
        /*0030*/ 	.string	"Build cuda_13.0.r13.0/compiler.36424714_0"
        /*0030*/ 	.string	"-arch sm_100 -m 64 "



//--------------------- .note.nv.cuinfo           --------------------------
	.section	.note.nv.cuinfo,"",@"SHT_NOTE"
	.sectionflags	@"SHF_NOTE_NV_CUINFO"
        /*0018*/ 	.short	0x0002
        /*001a*/ 	.short	0x0064
        /*001c*/ 	.short	0x0082
	.zero		2


//--------------------- .nv.info                  --------------------------
	.section	.nv.info,"",@"SHT_CUDA_INFO"
	.align	4


	//----- nvinfo : EIATTR_REGCOUNT
	.align		4
        /*0000*/ 	.byte	0x04, 0x2f
        /*0002*/ 	.short	(.L_1 - .L_0)
	.align		4
.L_0:
        /*0004*/ 	.word	index@(_Z6kernelPA2_dPdS1_)
        /*0008*/ 	.word	0x00000028


	//----- nvinfo : EIATTR_FRAME_SIZE
	.align		4
.L_1:
        /*000c*/ 	.byte	0x04, 0x11
        /*000e*/ 	.short	(.L_3 - .L_2)
	.align		4
.L_2:
        /*0010*/ 	.word	index@($__internal_2_$__cuda_sm20_dsqrt_rn_f64_mediumpath_v1)
        /*0014*/ 	.word	0x00000000


	//----- nvinfo : EIATTR_FRAME_SIZE
	.align		4
.L_3:
        /*0018*/ 	.byte	0x04, 0x11
        /*001a*/ 	.short	(.L_5 - .L_4)
	.align		4
.L_4:
        /*001c*/ 	.word	index@($__internal_1_$__cuda_sm20_div_rn_f64_full)
        /*0020*/ 	.word	0x00000000


	//----- nvinfo : EIATTR_FRAME_SIZE
	.align		4
.L_5:
        /*0024*/ 	.byte	0x04, 0x11
        /*0026*/ 	.short	(.L_7 - .L_6)
	.align		4
.L_6:
        /*0028*/ 	.word	index@($__internal_0_$__cuda_sm20_dblrcp_rn_slowpath_v3)
        /*002c*/ 	.word	0x00000000


	//----- nvinfo : EIATTR_FRAME_SIZE
	.align		4
.L_7:
        /*0030*/ 	.byte	0x04, 0x11
        /*0032*/ 	.short	(.L_9 - .L_8)
	.align		4
.L_8:
        /*0034*/ 	.word	index@(_Z6kernelPA2_dPdS1_)
        /*0038*/ 	.word	0x00000000


	//----- nvinfo : EIATTR_MIN_STACK_SIZE
	.align		4
.L_9:
        /*003c*/ 	.byte	0x04, 0x12
        /*003e*/ 	.short	(.L_11 - .L_10)
	.align		4
.L_10:
        /*0040*/ 	.word	index@(_Z6kernelPA2_dPdS1_)
        /*0044*/ 	.word	0x00000000
.L_11:


//--------------------- .nv.compat                --------------------------
	.section	.nv.compat,"",@"SHT_CUDA_COMPAT_INFO"
	.align	4
        /*0000*/ 	.byte	0x02, 0x09, 0x00, 0x00, 0x02, 0x02, 0x01, 0x00, 0x02, 0x05, 0x05, 0x00, 0x03, 0x07, 0x01, 0x01
        /*0010*/ 	.byte	0x02, 0x03, 0x00, 0x00, 0x02, 0x06, 0x01, 0x00, 0x04, 0x0b, 0x08, 0x00, 0x01, 0x00, 0x00, 0x00
        /*0020*/ 	.byte	0x00, 0x00, 0x00, 0x00


//--------------------- .nv.info._Z6kernelPA2_dPdS1_ --------------------------
	.section	.nv.info._Z6kernelPA2_dPdS1_,"",@"SHT_CUDA_INFO"
	.sectionflags	@""
	.align	4


	//----- nvinfo : EIATTR_CUDA_API_VERSION
	.align		4
        /*0000*/ 	.byte	0x04, 0x37
        /*0002*/ 	.short	(.L_13 - .L_12)
.L_12:
        /*0004*/ 	.word	0x00000082


	//----- nvinfo : EIATTR_KPARAM_INFO
	.align		4
.L_13:
        /*0008*/ 	.byte	0x04, 0x17
        /*000a*/ 	.short	(.L_15 - .L_14)
.L_14:
        /*000c*/ 	.word	0x00000000
        /*0010*/ 	.short	0x0002
        /*0012*/ 	.short	0x0010
        /*0014*/ 	.byte	0x00, 0xf5, 0x21, 0x00


	//----- nvinfo : EIATTR_KPARAM_INFO
	.align		4
.L_15:
        /*0018*/ 	.byte	0x04, 0x17
        /*001a*/ 	.short	(.L_17 - .L_16)
.L_16:
        /*001c*/ 	.word	0x00000000
        /*0020*/ 	.short	0x0001
        /*0022*/ 	.short	0x0008
        /*0024*/ 	.byte	0x00, 0xf5, 0x21, 0x00


	//----- nvinfo : EIATTR_KPARAM_INFO
	.align		4
.L_17:
        /*0028*/ 	.byte	0x04, 0x17
        /*002a*/ 	.short	(.L_19 - .L_18)
.L_18:
        /*002c*/ 	.word	0x00000000
        /*0030*/ 	.short	0x0000
        /*0032*/ 	.short	0x0000
        /*0034*/ 	.byte	0x00, 0xf5, 0x21, 0x00


	//----- nvinfo : EIATTR_SPARSE_MMA_MASK
	.align		4
.L_19:
        /*0038*/ 	.byte	0x03, 0x50
        /*003a*/ 	.short	0x0000


	//----- nvinfo : EIATTR_MAXREG_COUNT
	.align		4
        /*003c*/ 	.byte	0x03, 0x1b
        /*003e*/ 	.short	0x00ff


	//----- nvinfo : EIATTR_MERCURY_ISA_VERSION
	.align		4
        /*0040*/ 	.byte	0x03, 0x5f
        /*0042*/ 	.short	0x0101


	//----- nvinfo : EIATTR_VRC_CTA_INIT_COUNT
	.align		4
        /*0044*/ 	.byte	0x02, 0x4a
	.zero		1
	.zero		1


	//----- nvinfo : EIATTR_EXIT_INSTR_OFFSETS
	.align		4
        /*0048*/ 	.byte	0x04, 0x1c
        /*004a*/ 	.short	(.L_21 - .L_20)


	//   ....[0]....
.L_20:
        /*004c*/ 	.word	0x00001140


	//----- nvinfo : EIATTR_CRS_STACK_SIZE
	.align		4
.L_21:
        /*0050*/ 	.byte	0x04, 0x1e
        /*0052*/ 	.short	(.L_23 - .L_22)
.L_22:
        /*0054*/ 	.word	0x00000000


	//----- nvinfo : EIATTR_CBANK_PARAM_SIZE
	.align		4
.L_23:
        /*0058*/ 	.byte	0x03, 0x19
        /*005a*/ 	.short	0x0018


	//----- nvinfo : EIATTR_PARAM_CBANK
	.align		4
        /*005c*/ 	.byte	0x04, 0x0a
        /*005e*/ 	.short	(.L_25 - .L_24)
	.align		4
.L_24:
        /*0060*/ 	.word	index@(.nv.constant0._Z6kernelPA2_dPdS1_)
        /*0064*/ 	.short	0x0380
        /*0066*/ 	.short	0x0018


	//----- nvinfo : EIATTR_SW_WAR
	.align		4
.L_25:
        /*0068*/ 	.byte	0x04, 0x36
        /*006a*/ 	.short	(.L_27 - .L_26)
.L_26:
        /*006c*/ 	.word	0x00000008
.L_27:


//--------------------- .nv.callgraph             --------------------------
	.section	.nv.callgraph,"",@"SHT_CUDA_CALLGRAPH"
	.align	4
	.sectionentsize	8
	.align		4
        /*0000*/ 	.word	0x00000000
	.align		4
        /*0004*/ 	.word	0xffffffff
	.align		4
        /*0008*/ 	.word	0x00000000
	.align		4
        /*000c*/ 	.word	0xfffffffe
	.align		4
        /*0010*/ 	.word	0x00000000
	.align		4
        /*0014*/ 	.word	0xfffffffd
	.align		4
        /*0018*/ 	.word	0x00000000
	.align		4
        /*001c*/ 	.word	0xfffffffc


//--------------------- .text._Z6kernelPA2_dPdS1_ --------------------------
	.section	.text._Z6kernelPA2_dPdS1_,"ax",@progbits
	.align	128
        .global         _Z6kernelPA2_dPdS1_
        .type           _Z6kernelPA2_dPdS1_,@function
        .size           _Z6kernelPA2_dPdS1_,(.L_x_23 - _Z6kernelPA2_dPdS1_)
        .other          _Z6kernelPA2_dPdS1_,@"STO_CUDA_ENTRY STV_DEFAULT"
_Z6kernelPA2_dPdS1_:
.text._Z6kernelPA2_dPdS1_:
[----:B------:R-:W-:Y:S08]  /*0000*/  LDC R1, c[0x0][0x37c] ;  /* 0x0000df00ff017b82 */ /* 0x000ff00000000800 */
[----:B------:R-:W0:Y:S01]  /*0010*/  LDC.64 R10, c[0x0][0x380] ;  /* 0x0000e000ff0a7b82 */ /* 0x000e220000000a00 */
[----:B------:R-:W0:Y:S07]  /*0020*/  LDCU.64 UR4, c[0x0][0x358] ;  /* 0x00006b00ff0477ac */ /* 0x000e2e0008000a00 */
[----:B------:R-:W1:Y:S01]  /*0030*/  LDC.64 R12, c[0x0][0x388] ;  /* 0x0000e200ff0c7b82 */ /* 0x000e620000000a00 */
[----:B0-----:R-:W2:Y:S04]  /*0040*/  LDG.E.64 R14, desc[UR4][R10.64+0x10] ;  /* 0x000010040a0e7981 */ /* 0x001ea8000c1e1b00 */
[----:B------:R-:W3:Y:S04]  /*0050*/  LDG.E.64 R6, desc[UR4][R10.64+0x18] ;  /* 0x000018040a067981 */ /* 0x000ee8000c1e1b00 */
[----:B------:R-:W4:Y:S04]  /*0060*/  LDG.E.64 R22, desc[UR4][R10.64] ;  /* 0x000000040a167981 */ /* 0x000f28000c1e1b00 */
[----:B------:R-:W5:Y:S04]  /*0070*/  LDG.E.64 R24, desc[UR4][R10.64+0x8] ;  /* 0x000008040a187981 */ /* 0x000f68000c1e1b00 */
[----:B-1----:R-:W5:Y:S04]  /*0080*/  LDG.E.64 R20, desc[UR4][R12.64] ;  /* 0x000000040c147981 */ /* 0x002f68000c1e1b00 */
[----:B------:R-:W5:Y:S04]  /*0090*/  LDG.E.64 R18, desc[UR4][R12.64+0x8] ;  /* 0x000008040c127981 */ /* 0x000f68000c1e1b00 */
[----:B------:R-:W5:Y:S04]  /*00a0*/  LDG.E.64 R32, desc[UR4][R10.64+0x20] ;  /* 0x000020040a207981 */ /* 0x000f68000c1e1b00 */
[----:B------:R-:W5:Y:S04]  /*00b0*/  LDG.E.64 R34, desc[UR4][R10.64+0x28] ;  /* 0x000028040a227981 */ /* 0x000f68000c1e1b00 */
[----:B------:R-:W5:Y:S04]  /*00c0*/  LDG.E.64 R8, desc[UR4][R12.64+0x10] ;  /* 0x000010040c087981 */ /* 0x000f68000c1e1b00 */
[----:B------:R-:W5:Y:S04]  /*00d0*/  LDG.E.64 R28, desc[UR4][R10.64+0x30] ;  /* 0x000030040a1c7981 */ /* 0x000f68000c1e1b00 */
[----:B------:R-:W5:Y:S04]  /*00e0*/  LDG.E.64 R4, desc[UR4][R10.64+0x38] ;  /* 0x000038040a047981 */ /* 0x000f68000c1e1b00 */
[----:B------:R-:W5:Y:S04]  /*00f0*/  LDG.E.64 R26, desc[UR4][R10.64+0x40] ;  /* 0x000040040a1a7981 */ /* 0x000f68000c1e1b00 */
[----:B------:R-:W5:Y:S01]  /*0100*/  LDG.E.64 R36, desc[UR4][R12.64+0x48] ;  /* 0x000048040c247981 */ /* 0x000f62000c1e1b00 */
[----:B--2---:R-:W-:-:S02]  /*0110*/  DMUL R16, R14, R14 ;  /* 0x0000000e0e107228 */ /* 0x004fc40000000000 */
[----:B---3--:R-:W-:-:S06]  /*0120*/  DMUL R2, R6, R6 ;  /* 0x0000000606027228 */ /* 0x008fcc0000000000 */
[C---:B----4-:R-:W-:Y:S02]  /*0130*/  DFMA R16, R22.reuse, R22, R16 ;  /* 0x000000161610722b */ /* 0x050fe40000000010 */
[C---:B-----5:R-:W-:Y:S02]  /*0140*/  DFMA R30, R22.reuse, R24, RZ ;  /* 0x00000018161e722b */ /* 0x060fe400000000ff */
[-C--:B------:R-:W-:Y:S02]  /*0150*/  DFMA R22, R22, R20.reuse, RZ ;  /* 0x000000141616722b */ /* 0x080fe400000000ff */
[C---:B------:R-:W-:Y:S02]  /*0160*/  DFMA R20, R24.reuse, R20, RZ ;  /* 0x000000141814722b */ /* 0x040fe400000000ff */
[----:B------:R-:W-:Y:S01]  /*0170*/  DFMA R24, R24, R24, R2 ;  /* 0x000000181818722b */ /* 0x000fe20000000002 */
[----:B------:R-:W2:Y:S01]  /*0180*/  LDG.E.64 R2, desc[UR4][R12.64+0x18] ;  /* 0x000018040c027981 */ /* 0x000ea2000c1e1b00 */
[----:B------:R-:W-:-:S02]  /*0190*/  DFMA R30, R14, R6, R30 ;  /* 0x000000060e1e722b */ /* 0x000fc4000000001e */
[-C--:B------:R-:W-:Y:S02]  /*01a0*/  DFMA R14, R14, R18.reuse, R22 ;  /* 0x000000120e0e722b */ /* 0x080fe40000000016 */
[----:B------:R-:W-:Y:S01]  /*01b0*/  DFMA R6, R6, R18, R20 ;  /* 0x000000120606722b */ /* 0x000fe20000000014 */
[----:B------:R-:W3:Y:S04]  /*01c0*/  LDG.E.64 R22, desc[UR4][R12.64+0x20] ;  /* 0x000020040c167981 */ /* 0x000ee8000c1e1b00 */
[----:B------:R-:W4:Y:S01]  /*01d0*/  LDG.E.64 R20, desc[UR4][R10.64+0x48] ;  /* 0x000048040a147981 */ /* 0x000f22000c1e1b00 */
[C---:B------:R-:W-:Y:S02]  /*01e0*/  DFMA R16, R32.reuse, R32, R16 ;  /* 0x000000202010722b */ /* 0x040fe40000000010 */
[C---:B------:R-:W-:Y:S01]  /*01f0*/  DFMA R30, R32.reuse, R34, R30 ;  /* 0x00000022201e722b */ /* 0x040fe2000000001e */
[----:B------:R-:W5:Y:S01]  /*0200*/  LDG.E.64 R18, desc[UR4][R10.64+0x50] ;  /* 0x000050040a127981 */ /* 0x000f62000c1e1b00 */
[----:B------:R-:W-:-:S02]  /*0210*/  DFMA R32, R32, R8, R14 ;  /* 0x000000082020722b */ /* 0x000fc4000000000e */
[C---:B------:R-:W-:Y:S01]  /*0220*/  DFMA R8, R34.reuse, R8, R6 ;  /* 0x000000082208722b */ /* 0x040fe20000000006 */
[----:B------:R-:W5:Y:S04]  /*0230*/  LDG.E.64 R14, desc[UR4][R10.64+0x58] ;  /* 0x000058040a0e7981 */ /* 0x000f68000c1e1b00 */
[----:B------:R-:W5:Y:S01]  /*0240*/  LDG.E.64 R6, desc[UR4][R12.64+0x28] ;  /* 0x000028040c067981 */ /* 0x000f62000c1e1b00 */
[----:B------:R-:W-:Y:S02]  /*0250*/  DFMA R24, R34, R34, R24 ;  /* 0x000000222218722b */ /* 0x000fe40000000018 */
[C---:B------:R-:W-:Y:S01]  /*0260*/  DFMA R16, R28.reuse, R28, R16 ;  /* 0x0000001c1c10722b */ /* 0x040fe20000000010 */
[----:B------:R-:W5:Y:S01]  /*0270*/  LDG.E.64 R34, desc[UR4][R10.64+0x98] ;  /* 0x000098040a227981 */ /* 0x000f62000c1e1b00 */
[----:B------:R-:W-:-:S04]  /*0280*/  DFMA R30, R28, R4, R30 ;  /* 0x000000041c1e722b */ /* 0x000fc8000000001e */
[----:B------:R-:W-:Y:S02]  /*0290*/  DFMA R24, R4, R4, R24 ;  /* 0x000000040418722b */ /* 0x000fe40000000018 */
[----:B------:R-:W-:Y:S02]  /*02a0*/  DFMA R16, R26, R26, R16 ;  /* 0x0000001a1a10722b */ /* 0x000fe40000000010 */
[-C--:B--2---:R-:W-:Y:S02]  /*02b0*/  DFMA R28, R28, R2.reuse, R32 ;  /* 0x000000021c1c722b */ /* 0x084fe40000000020 */
[----:B------:R-:W-:Y:S01]  /*02c0*/  DFMA R2, R4, R2, R8 ;  /* 0x000000020402722b */ /* 0x000fe20000000008 */
[----:B------:R-:W2:Y:S04]  /*02d0*/  LDG.E.64 R32, desc[UR4][R10.64+0x80] ;  /* 0x000080040a207981 */ /* 0x000ea8000c1e1b00 */
[----:B------:R-:W2:Y:S04]  /*02e0*/  LDG.E.64 R8, desc[UR4][R10.64+0x60] ;  /* 0x000060040a087981 */ /* 0x000ea8000c1e1b00 */
[----:B------:R-:W2:Y:S01]  /*02f0*/  LDG.E.64 R4, desc[UR4][R10.64+0x68] ;  /* 0x000068040a047981 */ /* 0x000ea2000c1e1b00 */
[----:B----4-:R-:W-:-:S02]  /*0300*/  DFMA R30, R26, R20, R30 ;  /* 0x000000141a1e722b */ /* 0x010fc4000000001e */
[----:B---3--:R-:W-:Y:S02]  /*0310*/  DFMA R28, R26, R22, R28 ;  /* 0x000000161a1c722b */ /* 0x008fe4000000001c */
[C---:B------:R-:W-:Y:S02]  /*0320*/  DFMA R26, R20.reuse, R20, R24 ;  /* 0x00000014141a722b */ /* 0x040fe40000000018 */
[----:B------:R-:W-:Y:S01]  /*0330*/  DFMA R22, R20, R22, R2 ;  /* 0x000000161416722b */ /* 0x000fe20000000002 */
[----:B------:R-:W3:Y:S04]  /*0340*/  LDG.E.64 R24, desc[UR4][R12.64+0x30] ;  /* 0x000030040c187981 */ /* 0x000ee8000c1e1b00 */
[----:B------:R-:W4:Y:S04]  /*0350*/  LDG.E.64 R20, desc[UR4][R10.64+0x70] ;  /* 0x000070040a147981 */ /* 0x000f28000c1e1b00 */
[----:B------:R-:W4:Y:S01]  /*0360*/  LDG.E.64 R2, desc[UR4][R10.64+0x78] ;  /* 0x000078040a027981 */ /* 0x000f22000c1e1b00 */
[----:B-----5:R-:W-:-:S02]  /*0370*/  DFMA R28, R18, R6, R28 ;  /* 0x00000006121c722b */ /* 0x020fc4000000001c */
[----:B------:R-:W-:Y:S01]  /*0380*/  DFMA R22, R14, R6, R22 ;  /* 0x000000060e16722b */ /* 0x000fe20000000016 */
[----:B------:R-:W5:Y:S01]  /*0390*/  LDG.E.64 R6, desc[UR4][R10.64+0x88] ;  /* 0x000088040a067981 */ /* 0x000f62000c1e1b00 */
[-C--:B------:R-:W-:Y:S02]  /*03a0*/  DFMA R30, R18, R14.reuse, R30 ;  /* 0x0000000e121e722b */ /* 0x080fe4000000001e */
[----:B------:R-:W-:Y:S01]  /*03b0*/  DFMA R26, R14, R14, R26 ;  /* 0x0000000e0e1a722b */ /* 0x000fe2000000001a */
[----:B------:R-:W5:Y:S01]  /*03c0*/  LDG.E.64 R14, desc[UR4][R10.64+0x90] ;  /* 0x000090040a0e7981 */ /* 0x000f62000c1e1b00 */
[----:B------:R-:W-:-:S03]  /*03d0*/  DFMA R16, R18, R18, R16 ;  /* 0x000000121210722b */ /* 0x000fc60000000010 */
[----:B------:R-:W5:Y:S04]  /*03e0*/  LDG.E.64 R18, desc[UR4][R12.64+0x38] ;  /* 0x000038040c127981 */ /* 0x000f68000c1e1b00 */
[----:B------:R-:W5:Y:S01]  /*03f0*/  LDG.E.64 R10, desc[UR4][R12.64+0x40] ;  /* 0x000040040c0a7981 */ /* 0x000f62000c1e1b00 */
[----:B------:R-:W-:Y:S01]  /*0400*/  UMOV UR6, 0x812dea11 ;  /* 0x812dea1100067882 */ /* 0x000fe20000000000 */
[----:B------:R-:W-:Y:S01]  /*0410*/  UMOV UR7, 0x3d719799 ;  /* 0x3d71979900077882 */ /* 0x000fe20000000000 */
[C---:B--2---:R-:W-:Y:S02]  /*0420*/  DFMA R30, R8.reuse, R4, R30 ;  /* 0x00000004081e722b */ /* 0x044fe4000000001e */
[----:B------:R-:W-:-:S06]  /*0430*/  DFMA R16, R8, R8, R16 ;  /* 0x000000080810722b */ /* 0x000fcc0000000010 */
[----:B----4-:R-:W-:Y:S02]  /*0440*/  DFMA R30, R20, R2, R30 ;  /* 0x00000002141e722b */ /* 0x010fe4000000001e */
[----:B---3--:R-:W-:-:S06]  /*0450*/  DFMA R28, R8, R24, R28 ;  /* 0x00000018081c722b */ /* 0x008fcc000000001c */
[----:B-----5:R-:W-:Y:S02]  /*0460*/  DFMA R30, R32, R6, R30 ;  /* 0x00000006201e722b */ /* 0x020fe4000000001e */
[C---:B------:R-:W-:Y:S02]  /*0470*/  DFMA R22, R4.reuse, R24, R22 ;  /* 0x000000180416722b */ /* 0x040fe40000000016 */
[----:B------:R-:W-:-:S04]  /*0480*/  DFMA R26, R4, R4, R26 ;  /* 0x00000004041a722b */ /* 0x000fc8000000001a */
[----:B------:R-:W-:Y:S02]  /*0490*/  DFMA R8, R14, R34, R30 ;  /* 0x000000220e08722b */ /* 0x000fe4000000001e */
[C---:B------:R-:W-:Y:S02]  /*04a0*/  DFMA R16, R20.reuse, R20, R16 ;  /* 0x000000141410722b */ /* 0x040fe40000000010 */
[-C--:B------:R-:W-:Y:S02]  /*04b0*/  DFMA R28, R20, R18.reuse, R28 ;  /* 0x00000012141c722b */ /* 0x080fe4000000001c */
[C---:B------:R-:W-:Y:S02]  /*04c0*/  DFMA R22, R2.reuse, R18, R22 ;  /* 0x000000120216722b */ /* 0x040fe40000000016 */
[----:B------:R-:W-:Y:S02]  /*04d0*/  DFMA R26, R2, R2, R26 ;  /* 0x00000002021a722b */ /* 0x000fe4000000001a */
[----:B------:R-:W-:-:S02]  /*04e0*/  DSETP.GT.AND P0, PT, |R8|, UR6, PT ;  /* 0x0000000608007e2a */ /* 0x000fc4000bf04200 */
[C---:B------:R-:W-:Y:S02]  /*04f0*/  DFMA R16, R32.reuse, R32, R16 ;  /* 0x000000202010722b */ /* 0x040fe40000000010 */
[-C--:B------:R-:W-:Y:S02]  /*0500*/  DFMA R28, R32, R10.reuse, R28 ;  /* 0x0000000a201c722b */ /* 0x080fe4000000001c */
[C---:B------:R-:W-:Y:S02]  /*0510*/  DFMA R22, R6.reuse, R10, R22 ;  /* 0x0000000a0616722b */ /* 0x040fe40000000016 */
[----:B------:R-:W-:Y:S02]  /*0520*/  DFMA R26, R6, R6, R26 ;  /* 0x00000006061a722b */ /* 0x000fe4000000001a */
[C---:B------:R-:W-:Y:S02]  /*0530*/  DFMA R4, R14.reuse, R14, R16 ;  /* 0x0000000e0e04722b */ /* 0x040fe40000000010 */
[----:B------:R-:W-:-:S02]  /*0540*/  DFMA R14, R14, R36, R28 ;  /* 0x000000240e0e722b */ /* 0x000fc4000000001c */
[C---:B------:R-:W-:Y:S02]  /*0550*/  DFMA R36, R34.reuse, R36, R22 ;  /* 0x000000242224722b */ /* 0x040fe40000000016 */
[----:B------:R-:W-:Y:S01]  /*0560*/  DFMA R34, R34, R34, R26 ;  /* 0x000000222222722b */ /* 0x000fe2000000001a */
[----:B------:R-:W-:Y:S10]  /*0570*/  @!P0 BRA `(.L_x_0) ;  /* 0x0000000800108947 */ /* 0x000ff40003800000 */
[----:B------:R-:W-:Y:S02]  /*0580*/  IMAD.MOV.U32 R6, RZ, RZ, R8 ;  /* 0x000000ffff067224 */ /* 0x000fe400078e0008 */
[----:B------:R-:W-:-:S07]  /*0590*/  IMAD.MOV.U32 R7, RZ, RZ, R9 ;  /* 0x000000ffff077224 */ /* 0x000fce00078e0009 */
.L_x_6:
[----:B------:R-:W-:Y:S01]  /*05a0*/  DADD R10, R6, R6 ;  /* 0x00000000060a7229 */ /* 0x000fe20000000006 */
[----:B------:R-:W-:Y:S01]  /*05b0*/  IMAD.MOV.U32 R2, RZ, RZ, 0x1 ;  /* 0x00000001ff027424 */ /* 0x000fe200078e00ff */
[----:B------:R-:W-:-:S04]  /*05c0*/  DADD R18, -R34, R4 ;  /* 0x0000000022127229 */ /* 0x000fc80000000104 */
[----:B------:R-:W0:Y:S06]  /*05d0*/  MUFU.RCP64H R3, R11 ;  /* 0x0000000b00037308 */ /* 0x000e2c0000001800 */
[----:B------:R-:W-:Y:S01]  /*05e0*/  FSETP.GEU.AND P1, PT, |R19|, 6.5827683646048100446e-37, PT ;  /* 0x036000001300780b */ /* 0x000fe20003f2e200 */
[----:B0-----:R-:W-:-:S08]  /*05f0*/  DFMA R12, -R10, R2, 1 ;  /* 0x3ff000000a0c742b */ /* 0x001fd00000000102 */
[----:B------:R-:W-:-:S08]  /*0600*/  DFMA R12, R12, R12, R12 ;  /* 0x0000000c0c0c722b */ /* 0x000fd0000000000c */
[----:B------:R-:W-:-:S08]  /*0610*/  DFMA R12, R2, R12, R2 ;  /* 0x0000000c020c722b */ /* 0x000fd00000000002 */
[----:B------:R-:W-:-:S08]  /*0620*/  DFMA R2, -R10, R12, 1 ;  /* 0x3ff000000a02742b */ /* 0x000fd0000000010c */
[----:B------:R-:W-:-:S08]  /*0630*/  DFMA R2, R12, R2, R12 ;  /* 0x000000020c02722b */ /* 0x000fd0000000000c */
[----:B------:R-:W-:-:S08]  /*0640*/  DMUL R12, R18, R2 ;  /* 0x00000002120c7228 */ /* 0x000fd00000000000 */
[----:B------:R-:W-:-:S08]  /*0650*/  DFMA R16, -R10, R12, R18 ;  /* 0x0000000c0a10722b */ /* 0x000fd00000000112 */
[----:B------:R-:W-:-:S10]  /*0660*/  DFMA R2, R2, R16, R12 ;  /* 0x000000100202722b */ /* 0x000fd4000000000c */
[----:B------:R-:W-:-:S05]  /*0670*/  FFMA R0, RZ, R11, R3 ;  /* 0x0000000bff007223 */ /* 0x000fca0000000003 */
[----:B------:R-:W-:-:S13]  /*0680*/  FSETP.GT.AND P0, PT, |R0|, 1.469367938527859385e-39, PT ;  /* 0x001000000000780b */ /* 0x000fda0003f04200 */
[----:B------:R-:W-:Y:S05]  /*0690*/  @P0 BRA P1, `(.L_x_1) ;  /* 0x00000000001c0947 */ /* 0x000fea0000800000 */
[----:B------:R-:W-:Y:S01]  /*06a0*/  IMAD.MOV.U32 R20, RZ, RZ, R18 ;  /* 0x000000ffff147224 */ /* 0x000fe200078e0012 */
[----:B------:R-:W-:Y:S01]  /*06b0*/  MOV R17, R11 ;  /* 0x0000000b00117202 */ /* 0x000fe20000000f00 */
[----:B------:R-:W-:Y:S01]  /*06c0*/  IMAD.MOV.U32 R21, RZ, RZ, R19 ;  /* 0x000000ffff157224 */ /* 0x000fe200078e0013 */
[----:B------:R-:W-:-:S07]  /*06d0*/  MOV R0, 0x6f0 ;  /* 0x000006f000007802 */ /* 0x000fce0000000f00 */
[----:B------:R-:W-:Y:S05]  /*06e0*/  CALL.REL.NOINC `($__internal_1_$__cuda_sm20_div_rn_f64_full) ;  /* 0x0000000c00307944 */ /* 0x000fea0003c00000 */
[----:B------:R-:W-:Y:S02]  /*06f0*/  IMAD.MOV.U32 R2, RZ, RZ, R20 ;  /* 0x000000ffff027224 */ /* 0x000fe400078e0014 */
[----:B------:R-:W-:-:S07]  /*0700*/  IMAD.MOV.U32 R3, RZ, RZ, R21 ;  /* 0x000000ffff037224 */ /* 0x000fce00078e0015 */
.L_x_1:
[----:B------:R-:W-:Y:S01]  /*0710*/  DFMA R16, R2, R2, 1 ;  /* 0x3ff000000210742b */ /* 0x000fe20000000002 */
[----:B------:R-:W-:Y:S02]  /*0720*/  IMAD.MOV.U32 R12, RZ, RZ, 0x0 ;  /* 0x00000000ff0c7424 */ /* 0x000fe400078e00ff */
[----:B------:R-:W-:-:S03]  /*0730*/  IMAD.MOV.U32 R13, RZ, RZ, 0x3fd80000 ;  /* 0x3fd80000ff0d7424 */ /* 0x000fc600078e00ff */
[----:B------:R-:W0:Y:S04]  /*0740*/  MUFU.RSQ64H R19, R17 ;  /* 0x0000001100137308 */ /* 0x000e280000001c00 */
[----:B------:R-:W-:-:S05]  /*0750*/  VIADD R18, R17, 0xfcb00000 ;  /* 0xfcb0000011127836 */ /* 0x000fca0000000000 */
[----:B------:R-:W-:Y:S01]  /*0760*/  ISETP.GE.U32.AND P0, PT, R18, 0x7ca00000, PT ;  /* 0x7ca000001200780c */ /* 0x000fe20003f06070 */
[----:B0-----:R-:W-:-:S08]  /*0770*/  DMUL R10, R18, R18 ;  /* 0x00000012120a7228 */ /* 0x001fd00000000000 */
[----:B------:R-:W-:-:S08]  /*0780*/  DFMA R10, R16, -R10, 1 ;  /* 0x3ff00000100a742b */ /* 0x000fd0000000080a */
[----:B------:R-:W-:Y:S02]  /*0790*/  DFMA R12, R10, R12, 0.5 ;  /* 0x3fe000000a0c742b */ /* 0x000fe4000000000c */
[----:B------:R-:W-:-:S08]  /*07a0*/  DMUL R10, R18, R10 ;  /* 0x0000000a120a7228 */ /* 0x000fd00000000000 */
[----:B------:R-:W-:-:S08]  /*07b0*/  DFMA R22, R12, R10, R18 ;  /* 0x0000000a0c16722b */ /* 0x000fd00000000012 */
[----:B------:R-:W-:Y:S02]  /*07c0*/  DMUL R20, R16, R22 ;  /* 0x0000001610147228 */ /* 0x000fe40000000000 */
[----:B------:R-:W-:Y:S01]  /*07d0*/  IADD3 R13, PT, PT, R23, -0x100000, RZ ;  /* 0xfff00000170d7810 */ /* 0x000fe20007ffe0ff */
[----:B------:R-:W-:-:S05]  /*07e0*/  IMAD.MOV.U32 R12, RZ, RZ, R22 ;  /* 0x000000ffff0c7224 */ /* 0x000fca00078e0016 */
[----:B------:R-:W-:-:S08]  /*07f0*/  DFMA R24, R20, -R20, R16 ;  /* 0x800000141418722b */ /* 0x000fd00000000010 */
[----:B------:R-:W-:Y:S01]  /*0800*/  DFMA R10, R24, R12, R20 ;  /* 0x0000000c180a722b */ /* 0x000fe20000000014 */
[----:B------:R-:W-:Y:S10]  /*0810*/  @!P0 BRA `(.L_x_2) ;  /* 0x0000000000248947 */ /* 0x000ff40003800000 */
[----:B------:R-:W-:Y:S01]  /*0820*/  MOV R12, R20 ;  /* 0x00000014000c7202 */ /* 0x000fe20000000f00 */
[----:B------:R-:W-:Y:S02]  /*0830*/  IMAD.MOV.U32 R0, RZ, RZ, R16 ;  /* 0x000000ffff007224 */ /* 0x000fe400078e0010 */
[----:B------:R-:W-:Y:S01]  /*0840*/  IMAD.MOV.U32 R20, RZ, RZ, R18 ;  /* 0x000000ffff147224 */ /* 0x000fe200078e0012 */
[----:B------:R-:W-:Y:S01]  /*0850*/  MOV R18, 0x8b0 ;  /* 0x000008b000127802 */ /* 0x000fe20000000f00 */
[----:B------:R-:W-:Y:S02]  /*0860*/  IMAD.MOV.U32 R10, RZ, RZ, R22 ;  /* 0x000000ffff0a7224 */ /* 0x000fe400078e0016 */
[----:B------:R-:W-:Y:S02]  /*0870*/  IMAD.MOV.U32 R16, RZ, RZ, R24 ;  /* 0x000000ffff107224 */ /* 0x000fe400078e0018 */
[----:B------:R-:W-:Y:S02]  /*0880*/  IMAD.MOV.U32 R11, RZ, RZ, R25 ;  /* 0x000000ffff0b7224 */ /* 0x000fe400078e0019 */
[----:B------:R-:W-:-:S07]  /*0890*/  IMAD.MOV.U32 R19, RZ, RZ, R21 ;  /* 0x000000ffff137224 */ /* 0x000fce00078e0015 */
[----:B------:R-:W-:Y:S05]  /*08a0*/  CALL.REL.NOINC `($__internal_2_$__cuda_sm20_dsqrt_rn_f64_mediumpath_v1) ;  /* 0x0000001000387944 */ /* 0x000fea0003c00000 */
.L_x_2:
[----:B------:R-:W-:-:S06]  /*08b0*/  DADD R18, R10, |R2| ;  /* 0x000000000a127229 */ /* 0x000fcc0000000402 */
[----:B------:R-:W0:Y:S04]  /*08c0*/  MUFU.RCP64H R11, R19 ;  /* 0x00000013000b7308 */ /* 0x000e280000001800 */
[----:B------:R-:W-:-:S05]  /*08d0*/  VIADD R10, R19, 0x300402 ;  /* 0x00300402130a7836 */ /* 0x000fca0000000000 */
[----:B------:R-:W-:Y:S01]  /*08e0*/  FSETP.GEU.AND P0, PT, |R10|, 5.8789094863358348022e-39, PT ;  /* 0x004004020a00780b */ /* 0x000fe20003f0e200 */
[----:B0-----:R-:W-:-:S08]  /*08f0*/  DFMA R12, -R18, R10, 1 ;  /* 0x3ff00000120c742b */ /* 0x001fd0000000010a */
[----:B------:R-:W-:-:S08]  /*0900*/  DFMA R12, R12, R12, R12 ;  /* 0x0000000c0c0c722b */ /* 0x000fd0000000000c */
[----:B------:R-:W-:-:S08]  /*0910*/  DFMA R12, R10, R12, R10 ;  /* 0x0000000c0a0c722b */ /* 0x000fd0000000000a */
[----:B------:R-:W-:-:S08]  /*0920*/  DFMA R16, -R18, R12, 1 ;  /* 0x3ff000001210742b */ /* 0x000fd0000000010c */
[----:B------:R-:W-:Y:S01]  /*0930*/  DFMA R12, R12, R16, R12 ;  /* 0x000000100c0c722b */ /* 0x000fe2000000000c */
[----:B------:R-:W-:Y:S10]  /*0940*/  @P0 BRA `(.L_x_3) ;  /* 0x0000000000180947 */ /* 0x000ff40003800000 */
[----:B------:R-:W-:Y:S01]  /*0950*/  LOP3.LUT R0, R19, 0x7fffffff, RZ, 0xc0, !PT ;  /* 0x7fffffff13007812 */ /* 0x000fe200078ec0ff */
[----:B------:R-:W-:Y:S02]  /*0960*/  IMAD.MOV.U32 R10, RZ, RZ, R18 ;  /* 0x000000ffff0a7224 */ /* 0x000fe400078e0012 */
[----:B------:R-:W-:Y:S01]  /*0970*/  IMAD.MOV.U32 R11, RZ, RZ, R19 ;  /* 0x000000ffff0b7224 */ /* 0x000fe200078e0013 */
[----:B------:R-:W-:Y:S02]  /*0980*/  IADD3 R16, PT, PT, R0, -0x100000, RZ ;  /* 0xfff0000000107810 */ /* 0x000fe40007ffe0ff */
[----:B------:R-:W-:-:S07]  /*0990*/  MOV R0, 0x9b0 ;  /* 0x000009b000007802 */ /* 0x000fce0000000f00 */
[----:B------:R-:W-:Y:S05]  /*09a0*/  CALL.REL.NOINC `($__internal_0_$__cuda_sm20_dblrcp_rn_slowpath_v3) ;  /* 0x0000000400e87944 */ /* 0x000fea0003c00000 */
.L_x_3:
[----:B------:R-:W-:Y:S01]  /*09b0*/  LOP3.LUT R3, R13, 0x80000000, R3, 0xb8, !PT ;  /* 0x800000000d037812 */ /* 0x000fe200078eb803 */
[----:B------:R-:W-:Y:S02]  /*09c0*/  IMAD.MOV.U32 R2, RZ, RZ, R12 ;  /* 0x000000ffff027224 */ /* 0x000fe400078e000c */
[----:B------:R-:W-:Y:S02]  /*09d0*/  IMAD.MOV.U32 R12, RZ, RZ, 0x0 ;  /* 0x00000000ff0c7424 */ /* 0x000fe400078e00ff */
[----:B------:R-:W-:Y:S02]  /*09e0*/  IMAD.MOV.U32 R13, RZ, RZ, 0x3fd80000 ;  /* 0x3fd80000ff0d7424 */ /* 0x000fe400078e00ff */
[----:B------:R-:W-:-:S06]  /*09f0*/  DFMA R16, R2, R2, 1 ;  /* 0x3ff000000210742b */ /* 0x000fcc0000000002 */
        /* <DEDUP_REMOVED lines=9> */
[----:B------:R-:W-:Y:S01]  /*0a90*/  VIADD R13, R11, 0xfff00000 ;  /* 0xfff000000b0d7836 */ /* 0x000fe20000000000 */
[----:B------:R-:W-:-:S05]  /*0aa0*/  MOV R12, R10 ;  /* 0x0000000a000c7202 */ /* 0x000fca0000000f00 */
[----:B------:R-:W-:-:S08]  /*0ab0*/  DFMA R24, R20, -R20, R16 ;  /* 0x800000141418722b */ /* 0x000fd00000000010 */
[----:B------:R-:W-:Y:S01]  /*0ac0*/  DFMA R22, R24, R12, R20 ;  /* 0x0000000c1816722b */ /* 0x000fe20000000014 */
[----:B------:R-:W-:Y:S10]  /*0ad0*/  @!P0 BRA `(.L_x_4) ;  /* 0x0000000000288947 */ /* 0x000ff40003800000 */
[----:B------:R-:W-:Y:S01]  /*0ae0*/  IMAD.MOV.U32 R12, RZ, RZ, R20 ;  /* 0x000000ffff0c7224 */ /* 0x000fe200078e0014 */
[----:B------:R-:W-:Y:S01]  /*0af0*/  MOV R20, R18 ;  /* 0x0000001200147202 */ /* 0x000fe20000000f00 */
[----:B------:R-:W-:Y:S01]  /*0b00*/  IMAD.MOV.U32 R0, RZ, RZ, R16 ;  /* 0x000000ffff007224 */ /* 0x000fe200078e0010 */
[----:B------:R-:W-:Y:S01]  /*0b10*/  MOV R18, 0xb60 ;  /* 0x00000b6000127802 */ /* 0x000fe20000000f00 */
[----:B------:R-:W-:Y:S02]  /*0b20*/  IMAD.MOV.U32 R16, RZ, RZ, R24 ;  /* 0x000000ffff107224 */ /* 0x000fe400078e0018 */
[----:B------:R-:W-:Y:S02]  /*0b30*/  IMAD.MOV.U32 R11, RZ, RZ, R25 ;  /* 0x000000ffff0b7224 */ /* 0x000fe400078e0019 */
[----:B------:R-:W-:-:S07]  /*0b40*/  IMAD.MOV.U32 R19, RZ, RZ, R21 ;  /* 0x000000ffff137224 */ /* 0x000fce00078e0015 */
[----:B------:R-:W-:Y:S05]  /*0b50*/  CALL.REL.NOINC `($__internal_2_$__cuda_sm20_dsqrt_rn_f64_mediumpath_v1) ;  /* 0x0000000c008c7944 */ /* 0x000fea0003c00000 */
[----:B------:R-:W-:Y:S02]  /*0b60*/  IMAD.MOV.U32 R22, RZ, RZ, R10 ;  /* 0x000000ffff167224 */ /* 0x000fe400078e000a */
[----:B------:R-:W-:-:S07]  /*0b70*/  IMAD.MOV.U32 R23, RZ, RZ, R11 ;  /* 0x000000ffff177224 */ /* 0x000fce00078e000b */
.L_x_4:
[----:B------:R-:W0:Y:S01]  /*0b80*/  MUFU.RCP64H R11, R23 ;  /* 0x00000017000b7308 */ /* 0x000e220000001800 */
[----:B------:R-:W-:-:S05]  /*0b90*/  VIADD R10, R23, 0x300402 ;  /* 0x00300402170a7836 */ /* 0x000fca0000000000 */
[----:B------:R-:W-:Y:S01]  /*0ba0*/  FSETP.GEU.AND P0, PT, |R10|, 5.8789094863358348022e-39, PT ;  /* 0x004004020a00780b */ /* 0x000fe20003f0e200 */
[----:B0-----:R-:W-:-:S08]  /*0bb0*/  DFMA R12, R10, -R22, 1 ;  /* 0x3ff000000a0c742b */ /* 0x001fd00000000816 */
[----:B------:R-:W-:-:S08]  /*0bc0*/  DFMA R12, R12, R12, R12 ;  /* 0x0000000c0c0c722b */ /* 0x000fd0000000000c */
[----:B------:R-:W-:-:S08]  /*0bd0*/  DFMA R12, R10, R12, R10 ;  /* 0x0000000c0a0c722b */ /* 0x000fd0000000000a */
[----:B------:R-:W-:-:S08]  /*0be0*/  DFMA R16, R12, -R22, 1 ;  /* 0x3ff000000c10742b */ /* 0x000fd00000000816 */
        /* <DEDUP_REMOVED lines=8> */
[----:B------:R-:W-:Y:S02]  /*0c70*/  IMAD.MOV.U32 R10, RZ, RZ, R12 ;  /* 0x000000ffff0a7224 */ /* 0x000fe400078e000c */
[----:B------:R-:W-:-:S07]  /*0c80*/  IMAD.MOV.U32 R11, RZ, RZ, R13 ;  /* 0x000000ffff0b7224 */ /* 0x000fce00078e000d */
.L_x_5:
[----:B------:R-:W-:Y:S02]  /*0c90*/  DMUL R2, R2, R10 ;  /* 0x0000000a02027228 */ /* 0x000fe40000000000 */
[C---:B------:R-:W-:Y:S02]  /*0ca0*/  DMUL R16, R10.reuse, R34 ;  /* 0x000000220a107228 */ /* 0x040fe40000000000 */
[----:B------:R-:W-:-:S04]  /*0cb0*/  DMUL R12, R10, R6 ;  /* 0x000000060a0c7228 */ /* 0x000fc80000000000 */
[C---:B------:R-:W-:Y:S02]  /*0cc0*/  DMUL R34, R2.reuse, R34 ;  /* 0x0000002202227228 */ /* 0x040fe40000000000 */
[C---:B------:R-:W-:Y:S02]  /*0cd0*/  DFMA R16, R2.reuse, R8, R16 ;  /* 0x000000080210722b */ /* 0x040fe40000000010 */
[C---:B------:R-:W-:Y:S02]  /*0ce0*/  DMUL R6, R2.reuse, R6 ;  /* 0x0000000602067228 */ /* 0x040fe40000000000 */
[----:B------:R-:W-:Y:S02]  /*0cf0*/  DFMA R12, R2, R4, R12 ;  /* 0x00000004020c722b */ /* 0x000fe4000000000c */
[----:B------:R-:W-:Y:S02]  /*0d00*/  DFMA R34, R10, R8, -R34 ;  /* 0x000000080a22722b */ /* 0x000fe40000000822 */
[----:B------:R-:W-:-:S02]  /*0d10*/  DMUL R18, R2, R16 ;  /* 0x0000001002127228 */ /* 0x000fc40000000000 */
[----:B------:R-:W-:Y:S02]  /*0d20*/  DFMA R8, R10, R4, -R6 ;  /* 0x000000040a08722b */ /* 0x000fe40000000806 */
[----:B------:R-:W-:Y:S02]  /*0d30*/  DMUL R20, R16, R10 ;  /* 0x0000000a10147228 */ /* 0x000fe40000000000 */
[----:B------:R-:W-:Y:S02]  /*0d40*/  DMUL R4, R2, R34 ;  /* 0x0000002202047228 */ /* 0x000fe40000000000 */
[-C--:B------:R-:W-:Y:S02]  /*0d50*/  DFMA R6, R12, R10.reuse, -R18 ;  /* 0x0000000a0c06722b */ /* 0x080fe40000000812 */
[----:B------:R-:W-:Y:S02]  /*0d60*/  DMUL R16, R34, R10 ;  /* 0x0000000a22107228 */ /* 0x000fe40000000000 */
[----:B------:R-:W-:-:S02]  /*0d70*/  DFMA R34, R2, R12, R20 ;  /* 0x0000000c0222722b */ /* 0x000fc40000000014 */
[----:B------:R-:W-:Y:S02]  /*0d80*/  DFMA R4, R8, R10, -R4 ;  /* 0x0000000a0804722b */ /* 0x000fe40000000804 */
[----:B------:R-:W-:Y:S02]  /*0d90*/  DSETP.GT.AND P0, PT, |R6|, UR6, PT ;  /* 0x0000000606007e2a */ /* 0x000fe4000bf04200 */
[----:B------:R-:W-:-:S12]  /*0da0*/  DFMA R8, R2, R8, R16 ;  /* 0x000000080208722b */ /* 0x000fd80000000010 */
[----:B------:R-:W-:Y:S05]  /*0db0*/  @P0 BRA `(.L_x_6) ;  /* 0xfffffff400f80947 */ /* 0x000fea000383ffff */
.L_x_0:
[----:B------:R-:W0:Y:S01]  /*0dc0*/  MUFU.RCP64H R3, R5 ;  /* 0x0000000500037308 */ /* 0x000e220000001800 */
[----:B------:R-:W-:Y:S01]  /*0dd0*/  IMAD.MOV.U32 R2, RZ, RZ, 0x1 ;  /* 0x00000001ff027424 */ /* 0x000fe200078e00ff */
[----:B------:R-:W-:Y:S01]  /*0de0*/  FSETP.GEU.AND P2, PT, |R15|, 6.5827683646048100446e-37, PT ;  /* 0x036000000f00780b */ /* 0x000fe20003f4e200 */
[----:B------:R-:W-:-:S04]  /*0df0*/  DSETP.GT.AND P1, PT, |R4|, UR6, PT ;  /* 0x0000000604007e2a */ /* 0x000fc8000bf24200 */
[----:B0-----:R-:W-:-:S08]  /*0e00*/  DFMA R6, R2, -R4, 1 ;  /* 0x3ff000000206742b */ /* 0x001fd00000000804 */
[----:B------:R-:W-:-:S08]  /*0e10*/  DFMA R6, R6, R6, R6 ;  /* 0x000000060606722b */ /* 0x000fd00000000006 */
[----:B------:R-:W-:-:S08]  /*0e20*/  DFMA R6, R2, R6, R2 ;  /* 0x000000060206722b */ /* 0x000fd00000000002 */
[----:B------:R-:W-:-:S08]  /*0e30*/  DFMA R2, R6, -R4, 1 ;  /* 0x3ff000000602742b */ /* 0x000fd00000000804 */
[----:B------:R-:W-:-:S08]  /*0e40*/  DFMA R2, R6, R2, R6 ;  /* 0x000000020602722b */ /* 0x000fd00000000006 */
[----:B------:R-:W-:-:S08]  /*0e50*/  DMUL R6, R14, R2 ;  /* 0x000000020e067228 */ /* 0x000fd00000000000 */
[----:B------:R-:W-:-:S08]  /*0e60*/  DFMA R8, R6, -R4, R14 ;  /* 0x800000040608722b */ /* 0x000fd0000000000e */
[----:B------:R-:W-:-:S10]  /*0e70*/  DFMA R2, R2, R8, R6 ;  /* 0x000000080202722b */ /* 0x000fd40000000006 */
[----:B------:R-:W-:-:S05]  /*0e80*/  FFMA R0, RZ, R5, R3 ;  /* 0x00000005ff007223 */ /* 0x000fca0000000003 */
[----:B------:R-:W-:-:S13]  /*0e90*/  FSETP.GT.AND P0, PT, |R0|, 1.469367938527859385e-39, PT ;  /* 0x001000000000780b */ /* 0x000fda0003f04200 */
[----:B------:R-:W-:Y:S05]  /*0ea0*/  @P0 BRA P2, `(.L_x_7) ;  /* 0x0000000000200947 */ /* 0x000fea0001000000 */
[----:B------:R-:W-:Y:S01]  /*0eb0*/  IMAD.MOV.U32 R20, RZ, RZ, R14 ;  /* 0x000000ffff147224 */ /* 0x000fe200078e000e */
[----:B------:R-:W-:Y:S01]  /*0ec0*/  MOV R10, R4 ;  /* 0x00000004000a7202 */ /* 0x000fe20000000f00 */
[----:B------:R-:W-:Y:S01]  /*0ed0*/  IMAD.MOV.U32 R21, RZ, RZ, R15 ;  /* 0x000000ffff157224 */ /* 0x000fe200078e000f */
[----:B------:R-:W-:Y:S01]  /*0ee0*/  MOV R0, 0xf10 ;  /* 0x00000f1000007802 */ /* 0x000fe20000000f00 */
[----:B------:R-:W-:-:S07]  /*0ef0*/  IMAD.MOV.U32 R17, RZ, RZ, R5 ;  /* 0x000000ffff117224 */ /* 0x000fce00078e0005 */
[----:B------:R-:W-:Y:S05]  /*0f00*/  CALL.REL.NOINC `($__internal_1_$__cuda_sm20_div_rn_f64_full) ;  /* 0x0000000400287944 */ /* 0x000fea0003c00000 */
[----:B------:R-:W-:Y:S02]  /*0f10*/  IMAD.MOV.U32 R2, RZ, RZ, R20 ;  /* 0x000000ffff027224 */ /* 0x000fe400078e0014 */
[----:B------:R-:W-:-:S07]  /*0f20*/  IMAD.MOV.U32 R3, RZ, RZ, R21 ;  /* 0x000000ffff037224 */ /* 0x000fce00078e0015 */
.L_x_7:
[----:B------:R-:W0:Y:S01]  /*0f30*/  MUFU.RCP64H R5, R35 ;  /* 0x0000002300057308 */ /* 0x000e220000001800 */
[----:B------:R-:W-:Y:S01]  /*0f40*/  IMAD.MOV.U32 R4, RZ, RZ, 0x1 ;  /* 0x00000001ff047424 */ /* 0x000fe200078e00ff */
[----:B------:R-:W-:Y:S01]  /*0f50*/  FSEL R12, R2, RZ, P1 ;  /* 0x000000ff020c7208 */ /* 0x000fe20000800000 */
[----:B------:R-:W-:Y:S01]  /*0f60*/  UMOV UR6, 0x812dea11 ;  /* 0x812dea1100067882 */ /* 0x000fe20000000000 */
[----:B------:R-:W-:Y:S01]  /*0f70*/  FSEL R13, R3, RZ, P1 ;  /* 0x000000ff030d7208 */ /* 0x000fe20000800000 */
[----:B------:R-:W-:Y:S01]  /*0f80*/  UMOV UR7, 0x3d719799 ;  /* 0x3d71979900077882 */ /* 0x000fe20000000000 */
[----:B------:R-:W-:Y:S01]  /*0f90*/  FSETP.GEU.AND P2, PT, |R37|, 6.5827683646048100446e-37, PT ;  /* 0x036000002500780b */ /* 0x000fe20003f4e200 */
[----:B------:R-:W-:Y:S02]  /*0fa0*/  DSETP.GT.AND P1, PT, |R34|, UR6, PT ;  /* 0x0000000622007e2a */ /* 0x000fe4000bf24200 */
[----:B0-----:R-:W-:-:S08]  /*0fb0*/  DFMA R6, R4, -R34, 1 ;  /* 0x3ff000000406742b */ /* 0x001fd00000000822 */
[----:B------:R-:W-:-:S08]  /*0fc0*/  DFMA R6, R6, R6, R6 ;  /* 0x000000060606722b */ /* 0x000fd00000000006 */
[----:B------:R-:W-:-:S08]  /*0fd0*/  DFMA R6, R4, R6, R4 ;  /* 0x000000060406722b */ /* 0x000fd00000000004 */
[----:B------:R-:W-:-:S08]  /*0fe0*/  DFMA R4, R6, -R34, 1 ;  /* 0x3ff000000604742b */ /* 0x000fd00000000822 */
[----:B------:R-:W-:Y:S02]  /*0ff0*/  DFMA R6, R6, R4, R6 ;  /* 0x000000040606722b */ /* 0x000fe40000000006 */
[----:B------:R-:W0:Y:S06]  /*1000*/  LDC.64 R4, c[0x0][0x390] ;  /* 0x0000e400ff047b82 */ /* 0x000e2c0000000a00 */
[----:B------:R-:W-:-:S08]  /*1010*/  DMUL R8, R36, R6 ;  /* 0x0000000624087228 */ /* 0x000fd00000000000 */
[----:B------:R-:W-:-:S08]  /*1020*/  DFMA R10, R8, -R34, R36 ;  /* 0x80000022080a722b */ /* 0x000fd00000000024 */
[----:B------:R-:W-:Y:S01]  /*1030*/  DFMA R2, R6, R10, R8 ;  /* 0x0000000a0602722b */ /* 0x000fe20000000008 */
[----:B0-----:R0:W-:Y:S09]  /*1040*/  STG.E.64 desc[UR4][R4.64], R12 ;  /* 0x0000000c04007986 */ /* 0x0011f2000c101b04 */
[----:B------:R-:W-:-:S05]  /*1050*/  FFMA R0, RZ, R35, R3 ;  /* 0x00000023ff007223 */ /* 0x000fca0000000003 */
[----:B------:R-:W-:-:S13]  /*1060*/  FSETP.GT.AND P0, PT, |R0|, 1.469367938527859385e-39, PT ;  /* 0x001000000000780b */ /* 0x000fda0003f04200 */
[----:B0-----:R-:W-:Y:S05]  /*1070*/  @P0 BRA P2, `(.L_x_8) ;  /* 0x0000000000200947 */ /* 0x001fea0001000000 */
        /* <DEDUP_REMOVED lines=8> */
.L_x_8:
[----:B------:R-:W0:Y:S01]  /*1100*/  LDC.64 R4, c[0x0][0x390] ;  /* 0x0000e400ff047b82 */ /* 0x000e220000000a00 */
[----:B------:R-:W-:Y:S02]  /*1110*/  FSEL R2, R2, RZ, P1 ;  /* 0x000000ff02027208 */ /* 0x000fe40000800000 */
[----:B------:R-:W-:-:S05]  /*1120*/  FSEL R3, R3, RZ, P1 ;  /* 0x000000ff03037208 */ /* 0x000fca0000800000 */
[----:B0-----:R-:W-:Y:S01]  /*1130*/  STG.E.64 desc[UR4][R4.64+0x8], R2 ;  /* 0x0000080204007986 */ /* 0x001fe2000c101b04 */
[----:B------:R-:W-:Y:S05]  /*1140*/  EXIT ;  /* 0x000000000000794d */ /* 0x000fea0003800000 */
        .weak           $__internal_0_$__cuda_sm20_dblrcp_rn_slowpath_v3
        .type           $__internal_0_$__cuda_sm20_dblrcp_rn_slowpath_v3,@function
        .size           $__internal_0_$__cuda_sm20_dblrcp_rn_slowpath_v3,($__internal_1_$__cuda_sm20_div_rn_f64_full - $__internal_0_$__cuda_sm20_dblrcp_rn_slowpath_v3)
$__internal_0_$__cuda_sm20_dblrcp_rn_slowpath_v3:
[----:B------:R-:W-:-:S14]  /*1150*/  DSETP.GTU.AND P0, PT, |R10|, +INF , PT ;  /* 0x7ff000000a00742a */ /* 0x000fdc0003f0c200 */
[----:B------:R-:W-:Y:S05]  /*1160*/  @P0 BRA `(.L_x_9) ;  /* 0x00000000007c0947 */ /* 0x000fea0003800000 */
[----:B------:R-:W-:-:S04]  /*1170*/  LOP3.LUT R17, R11, 0x7fffffff, RZ, 0xc0, !PT ;  /* 0x7fffffff0b117812 */ /* 0x000fc800078ec0ff */
[----:B------:R-:W-:-:S04]  /*1180*/  IADD3 R12, PT, PT, R17, -0x1, RZ ;  /* 0xffffffff110c7810 */ /* 0x000fc80007ffe0ff */
[----:B------:R-:W-:-:S13]  /*1190*/  ISETP.GE.U32.AND P0, PT, R12, 0x7fefffff, PT ;  /* 0x7fefffff0c00780c */ /* 0x000fda0003f06070 */
[----:B------:R-:W-:Y:S01]  /*11a0*/  @P0 LOP3.LUT R13, R11, 0x7ff00000, RZ, 0x3c, !PT ;  /* 0x7ff000000b0d0812 */ /* 0x000fe200078e3cff */
[----:B------:R-:W-:Y:S01]  /*11b0*/  @P0 IMAD.MOV.U32 R12, RZ, RZ, RZ ;  /* 0x000000ffff0c0224 */ /* 0x000fe200078e00ff */
[----:B------:R-:W-:Y:S06]  /*11c0*/  @P0 BRA `(.L_x_10) ;  /* 0x00000000006c0947 */ /* 0x000fec0003800000 */
[----:B------:R-:W-:-:S13]  /*11d0*/  ISETP.GE.U32.AND P0, PT, R17, 0x1000001, PT ;  /* 0x010000011100780c */ /* 0x000fda0003f06070 */
[----:B------:R-:W-:Y:S05]  /*11e0*/  @!P0 BRA `(.L_x_11) ;  /* 0x0000000000348947 */ /* 0x000fea0003800000 */
[----:B------:R-:W-:Y:S02]  /*11f0*/  VIADD R13, R11, 0xc0200000 ;  /* 0xc02000000b0d7836 */ /* 0x000fe40000000000 */
[----:B------:R-:W-:Y:S02]  /*1200*/  IMAD.MOV.U32 R12, RZ, RZ, R10 ;  /* 0x000000ffff0c7224 */ /* 0x000fe400078e000a */
[----:B------:R-:W0:Y:S04]  /*1210*/  MUFU.RCP64H R17, R13 ;  /* 0x0000000d00117308 */ /* 0x000e280000001800 */
[----:B0-----:R-:W-:-:S08]  /*1220*/  DFMA R18, -R12, R16, 1 ;  /* 0x3ff000000c12742b */ /* 0x001fd00000000110 */
[----:B------:R-:W-:-:S08]  /*1230*/  DFMA R18, R18, R18, R18 ;  /* 0x000000121212722b */ /* 0x000fd00000000012 */
[----:B------:R-:W-:-:S08]  /*1240*/  DFMA R18, R16, R18, R16 ;  /* 0x000000121012722b */ /* 0x000fd00000000010 */
[----:B------:R-:W-:-:S08]  /*1250*/  DFMA R16, -R12, R18, 1 ;  /* 0x3ff000000c10742b */ /* 0x000fd00000000112 */
[----:B------:R-:W-:-:S08]  /*1260*/  DFMA R16, R18, R16, R18 ;  /* 0x000000101210722b */ /* 0x000fd00000000012 */
[----:B------:R-:W-:-:S08]  /*1270*/  DMUL R16, R16, 2.2250738585072013831e-308 ;  /* 0x0010000010107828 */ /* 0x000fd00000000000 */
[----:B------:R-:W-:-:S08]  /*1280*/  DFMA R10, -R10, R16, 1 ;  /* 0x3ff000000a0a742b */ /* 0x000fd00000000110 */
[----:B------:R-:W-:-:S08]  /*1290*/  DFMA R10, R10, R10, R10 ;  /* 0x0000000a0a0a722b */ /* 0x000fd0000000000a */
[----:B------:R-:W-:Y:S01]  /*12a0*/  DFMA R12, R16, R10, R16 ;  /* 0x0000000a100c722b */ /* 0x000fe20000000010 */
[----:B------:R-:W-:Y:S10]  /*12b0*/  BRA `(.L_x_10) ;  /* 0x0000000000307947 */ /* 0x000ff40003800000 */
.L_x_11:
[----:B------:R-:W-:Y:S01]  /*12c0*/  DMUL R10, R10, 8.11296384146066816958e+31 ;  /* 0x469000000a0a7828 */ /* 0x000fe20000000000 */
[----:B------:R-:W-:-:S05]  /*12d0*/  IMAD.MOV.U32 R12, RZ, RZ, R16 ;  /* 0x000000ffff0c7224 */ /* 0x000fca00078e0010 */
[----:B------:R-:W0:Y:S02]  /*12e0*/  MUFU.RCP64H R13, R11 ;  /* 0x0000000b000d7308 */ /* 0x000e240000001800 */
[----:B0-----:R-:W-:-:S08]  /*12f0*/  DFMA R16, -R10, R12, 1 ;  /* 0x3ff000000a10742b */ /* 0x001fd0000000010c */
[----:B------:R-:W-:-:S08]  /*1300*/  DFMA R16, R16, R16, R16 ;  /* 0x000000101010722b */ /* 0x000fd00000000010 */
[----:B------:R-:W-:-:S08]  /*1310*/  DFMA R16, R12, R16, R12 ;  /* 0x000000100c10722b */ /* 0x000fd0000000000c */
[----:B------:R-:W-:-:S08]  /*1320*/  DFMA R12, -R10, R16, 1 ;  /* 0x3ff000000a0c742b */ /* 0x000fd00000000110 */
[----:B------:R-:W-:-:S08]  /*1330*/  DFMA R12, R16, R12, R16 ;  /* 0x0000000c100c722b */ /* 0x000fd00000000010 */
[----:B------:R-:W-:Y:S01]  /*1340*/  DMUL R12, R12, 8.11296384146066816958e+31 ;  /* 0x469000000c0c7828 */ /* 0x000fe20000000000 */
[----:B------:R-:W-:Y:S10]  /*1350*/  BRA `(.L_x_10) ;  /* 0x0000000000087947 */ /* 0x000ff40003800000 */
.L_x_9:
[----:B------:R-:W-:Y:S02]  /*1360*/  LOP3.LUT R13, R11, 0x80000, RZ, 0xfc, !PT ;  /* 0x000800000b0d7812 */ /* 0x000fe400078efcff */
[----:B------:R-:W-:-:S07]  /*1370*/  MOV R12, R10 ;  /* 0x0000000a000c7202 */ /* 0x000fce0000000f00 */
.L_x_10:
[----:B------:R-:W-:Y:S02]  /*1380*/  IMAD.MOV.U32 R10, RZ, RZ, R0 ;  /* 0x000000ffff0a7224 */ /* 0x000fe400078e0000 */
[----:B------:R-:W-:-:S04]  /*1390*/  IMAD.MOV.U32 R11, RZ, RZ, 0x0 ;  /* 0x00000000ff0b7424 */ /* 0x000fc800078e00ff */
[----:B------:R-:W-:Y:S05]  /*13a0*/  RET.REL.NODEC R10 `(_Z6kernelPA2_dPdS1_) ;  /* 0xffffffec0a147950 */ /* 0x000fea0003c3ffff */
        .weak           $__internal_1_$__cuda_sm20_div_rn_f64_full
        .type           $__internal_1_$__cuda_sm20_div_rn_f64_full,@function
        .size           $__internal_1_$__cuda_sm20_div_rn_f64_full,($__internal_2_$__cuda_sm20_dsqrt_rn_f64_mediumpath_v1 - $__internal_1_$__cuda_sm20_div_rn_f64_full)
$__internal_1_$__cuda_sm20_div_rn_f64_full:
[C---:B------:R-:W-:Y:S01]  /*13b0*/  FSETP.GEU.AND P0, PT, |R17|.reuse, 1.469367938527859385e-39, PT ;  /* 0x001000001100780b */ /* 0x040fe20003f0e200 */
[--C-:B------:R-:W-:Y:S01]  /*13c0*/  IMAD.MOV.U32 R16, RZ, RZ, R10.reuse ;  /* 0x000000ffff107224 */ /* 0x100fe200078e000a */
[C---:B------:R-:W-:Y:S01]  /*13d0*/  LOP3.LUT R12, R17.reuse, 0x800fffff, RZ, 0xc0, !PT ;  /* 0x800fffff110c7812 */ /* 0x040fe200078ec0ff */
[----:B------:R-:W-:Y:S01]  /*13e0*/  IMAD.MOV.U32 R11, RZ, RZ, R21 ;  /* 0x000000ffff0b7224 */ /* 0x000fe200078e0015 */
[----:B------:R-:W-:Y:S01]  /*13f0*/  MOV R18, 0x1 ;  /* 0x0000000100127802 */ /* 0x000fe20000000f00 */
[----:B------:R-:W-:Y:S01]  /*1400*/  IMAD.MOV.U32 R21, RZ, RZ, 0x1ca00000 ;  /* 0x1ca00000ff157424 */ /* 0x000fe200078e00ff */
[----:B------:R-:W-:Y:S01]  /*1410*/  LOP3.LUT R13, R12, 0x3ff00000, RZ, 0xfc, !PT ;  /* 0x3ff000000c0d7812 */ /* 0x000fe200078efcff */
[----:B------:R-:W-:Y:S01]  /*1420*/  IMAD.MOV.U32 R12, RZ, RZ, R10 ;  /* 0x000000ffff0c7224 */ /* 0x000fe200078e000a */
[----:B------:R-:W-:Y:S01]  /*1430*/  LOP3.LUT R25, R17, 0x7ff00000, RZ, 0xc0, !PT ;  /* 0x7ff0000011197812 */ /* 0x000fe200078ec0ff */
[----:B------:R-:W-:Y:S01]  /*1440*/  IMAD.MOV.U32 R10, RZ, RZ, R20 ;  /* 0x000000ffff0a7224 */ /* 0x000fe200078e0014 */
[----:B------:R-:W-:-:S03]  /*1450*/  LOP3.LUT R20, R11, 0x7ff00000, RZ, 0xc0, !PT ;  /* 0x7ff000000b147812 */ /* 0x000fc600078ec0ff */
[----:B------:R-:W-:Y:S01]  /*1460*/  @!P0 DMUL R12, R16, 8.98846567431157953865e+307 ;  /* 0x7fe00000100c8828 */ /* 0x000fe20000000000 */
[----:B------:R-:W-:Y:S01]  /*1470*/  ISETP.GE.U32.AND P2, PT, R20, R25, PT ;  /* 0x000000191400720c */ /* 0x000fe20003f46070 */
[----:B------:R-:W-:-:S04]  /*1480*/  IMAD.MOV.U32 R26, RZ, RZ, R20 ;  /* 0x000000ffff1a7224 */ /* 0x000fc800078e0014 */
[----:B------:R-:W0:Y:S02]  /*1490*/  MUFU.RCP64H R19, R13 ;  /* 0x0000000d00137308 */ /* 0x000e240000001800 */
[----:B0-----:R-:W-:-:S08]  /*14a0*/  DFMA R2, R18, -R12, 1 ;  /* 0x3ff000001202742b */ /* 0x001fd0000000080c */
[----:B------:R-:W-:-:S08]  /*14b0*/  DFMA R2, R2, R2, R2 ;  /* 0x000000020202722b */ /* 0x000fd00000000002 */
[----:B------:R-:W-:Y:S01]  /*14c0*/  DFMA R18, R18, R2, R18 ;  /* 0x000000021212722b */ /* 0x000fe20000000012 */
[----:B------:R-:W-:Y:S02]  /*14d0*/  SEL R3, R21, 0x63400000, !P2 ;  /* 0x6340000015037807 */ /* 0x000fe40005000000 */
[----:B------:R-:W-:Y:S02]  /*14e0*/  FSETP.GEU.AND P2, PT, |R11|, 1.469367938527859385e-39, PT ;  /* 0x001000000b00780b */ /* 0x000fe40003f4e200 */
[----:B------:R-:W-:-:S03]  /*14f0*/  LOP3.LUT R3, R3, 0x800fffff, R11, 0xf8, !PT ;  /* 0x800fffff03037812 */ /* 0x000fc600078ef80b */
[----:B------:R-:W-:Y:S01]  /*1500*/  DFMA R22, R18, -R12, 1 ;  /* 0x3ff000001216742b */ /* 0x000fe2000000080c */
[----:B------:R-:W-:-:S07]  /*1510*/  MOV R2, R10 ;  /* 0x0000000a00027202 */ /* 0x000fce0000000f00 */
[----:B------:R-:W-:Y:S01]  /*1520*/  DFMA R18, R18, R22, R18 ;  /* 0x000000161212722b */ /* 0x000fe20000000012 */
[----:B------:R-:W-:Y:S10]  /*1530*/  @P2 BRA `(.L_x_12) ;  /* 0x0000000000202947 */ /* 0x000ff40003800000 */
[----:B------:R-:W-:Y:S01]  /*1540*/  LOP3.LUT R23, R17, 0x7ff00000, RZ, 0xc0, !PT ;  /* 0x7ff0000011177812 */ /* 0x000fe200078ec0ff */
[----:B------:R-:W-:-:S03]  /*1550*/  IMAD.MOV.U32 R22, RZ, RZ, RZ ;  /* 0x000000ffff167224 */ /* 0x000fc600078e00ff */
[----:B------:R-:W-:-:S04]  /*1560*/  ISETP.GE.U32.AND P2, PT, R20, R23, PT ;  /* 0x000000171400720c */ /* 0x000fc80003f46070 */
[----:B------:R-:W-:-:S04]  /*1570*/  SEL R23, R21, 0x63400000, !P2 ;  /* 0x6340000015177807 */ /* 0x000fc80005000000 */
[----:B------:R-:W-:-:S04]  /*1580*/  LOP3.LUT R23, R23, 0x80000000, R11, 0xf8, !PT ;  /* 0x8000000017177812 */ /* 0x000fc800078ef80b */
[----:B------:R-:W-:-:S06]  /*1590*/  LOP3.LUT R23, R23, 0x100000, RZ, 0xfc, !PT ;  /* 0x0010000017177812 */ /* 0x000fcc00078efcff */
[----:B------:R-:W-:-:S10]  /*15a0*/  DFMA R2, R2, 2, -R22 ;  /* 0x400000000202782b */ /* 0x000fd40000000816 */
[----:B------:R-:W-:-:S07]  /*15b0*/  LOP3.LUT R26, R3, 0x7ff00000, RZ, 0xc0, !PT ;  /* 0x7ff00000031a7812 */ /* 0x000fce00078ec0ff */
.L_x_12:
[----:B------:R-:W-:Y:S01]  /*15c0*/  IMAD.MOV.U32 R27, RZ, RZ, R25 ;  /* 0x000000ffff1b7224 */ /* 0x000fe200078e0019 */
[----:B------:R-:W-:Y:S01]  /*15d0*/  @!P0 LOP3.LUT R27, R13, 0x7ff00000, RZ, 0xc0, !PT ;  /* 0x7ff000000d1b8812 */ /* 0x000fe200078ec0ff */
[----:B------:R-:W-:Y:S01]  /*15e0*/  VIADD R28, R26, 0xffffffff ;  /* 0xffffffff1a1c7836 */ /* 0x000fe20000000000 */
[----:B------:R-:W-:-:S04]  /*15f0*/  DMUL R22, R18, R2 ;  /* 0x0000000212167228 */ /* 0x000fc80000000000 */
[----:B------:R-:W-:Y:S01]  /*1600*/  ISETP.GT.U32.AND P0, PT, R28, 0x7feffffe, PT ;  /* 0x7feffffe1c00780c */ /* 0x000fe20003f04070 */
[----:B------:R-:W-:-:S03]  /*1610*/  VIADD R28, R27, 0xffffffff ;  /* 0xffffffff1b1c7836 */ /* 0x000fc60000000000 */
[----:B------:R-:W-:Y:S02]  /*1620*/  DFMA R24, R22, -R12, R2 ;  /* 0x8000000c1618722b */ /* 0x000fe40000000002 */
[----:B------:R-:W-:-:S06]  /*1630*/  ISETP.GT.U32.OR P0, PT, R28, 0x7feffffe, P0 ;  /* 0x7feffffe1c00780c */ /* 0x000fcc0000704470 */
[----:B------:R-:W-:-:S07]  /*1640*/  DFMA R18, R18, R24, R22 ;  /* 0x000000181212722b */ /* 0x000fce0000000016 */
[----:B------:R-:W-:Y:S05]  /*1650*/  @P0 BRA `(.L_x_13) ;  /* 0x00000000006c0947 */ /* 0x000fea0003800000 */
[----:B------:R-:W-:-:S04]  /*1660*/  LOP3.LUT R11, R17, 0x7ff00000, RZ, 0xc0, !PT ;  /* 0x7ff00000110b7812 */ /* 0x000fc800078ec0ff */
[CC--:B------:R-:W-:Y:S02]  /*1670*/  VIADDMNMX R10, R20.reuse, -R11.reuse, 0xb9600000, !PT ;  /* 0xb9600000140a7446 */ /* 0x0c0fe4000780090b */
[----:B------:R-:W-:Y:S02]  /*1680*/  ISETP.GE.U32.AND P0, PT, R20, R11, PT ;  /* 0x0000000b1400720c */ /* 0x000fe40003f06070 */
[----:B------:R-:W-:Y:S02]  /*1690*/  VIMNMX R10, PT, PT, R10, 0x46a00000, PT ;  /* 0x46a000000a0a7848 */ /* 0x000fe40003fe0100 */
[----:B------:R-:W-:-:S04]  /*16a0*/  SEL R21, R21, 0x63400000, !P0 ;  /* 0x6340000015157807 */ /* 0x000fc80004000000 */
[----:B------:R-:W-:Y:S01]  /*16b0*/  IADD3 R22, PT, PT, -R21, R10, RZ ;  /* 0x0000000a15167210 */ /* 0x000fe20007ffe1ff */
[----:B------:R-:W-:-:S04]  /*16c0*/  IMAD.MOV.U32 R10, RZ, RZ, RZ ;  /* 0x000000ffff0a7224 */ /* 0x000fc800078e00ff */
[----:B------:R-:W-:-:S06]  /*16d0*/  VIADD R11, R22, 0x7fe00000 ;  /* 0x7fe00000160b7836 */ /* 0x000fcc0000000000 */
[----:B------:R-:W-:-:S10]  /*16e0*/  DMUL R20, R18, R10 ;  /* 0x0000000a12147228 */ /* 0x000fd40000000000 */
[----:B------:R-:W-:-:S13]  /*16f0*/  FSETP.GTU.AND P0, PT, |R21|, 1.469367938527859385e-39, PT ;  /* 0x001000001500780b */ /* 0x000fda0003f0c200 */
[----:B------:R-:W-:Y:S05]  /*1700*/  @P0 BRA `(.L_x_14) ;  /* 0x0000000000940947 */ /* 0x000fea0003800000 */
[----:B------:R-:W-:Y:S01]  /*1710*/  DFMA R2, R18, -R12, R2 ;  /* 0x8000000c1202722b */ /* 0x000fe20000000002 */
[----:B------:R-:W-:-:S09]  /*1720*/  IMAD.MOV.U32 R10, RZ, RZ, RZ ;  /* 0x000000ffff0a7224 */ /* 0x000fd200078e00ff */
[C---:B------:R-:W-:Y:S02]  /*1730*/  FSETP.NEU.AND P0, PT, R3.reuse, RZ, PT ;  /* 0x000000ff0300720b */ /* 0x040fe40003f0d000 */
[----:B------:R-:W-:-:S04]  /*1740*/  LOP3.LUT R17, R3, 0x80000000, R17, 0x48, !PT ;  /* 0x8000000003117812 */ /* 0x000fc800078e4811 */
[----:B------:R-:W-:-:S07]  /*1750*/  LOP3.LUT R11, R17, R11, RZ, 0xfc, !PT ;  /* 0x0000000b110b7212 */ /* 0x000fce00078efcff */
[----:B------:R-:W-:Y:S05]  /*1760*/  @!P0 BRA `(.L_x_14) ;  /* 0x00000000007c8947 */ /* 0x000fea0003800000 */
[----:B------:R-:W-:Y:S01]  /*1770*/  IMAD.MOV R3, RZ, RZ, -R22 ;  /* 0x000000ffff037224 */ /* 0x000fe200078e0a16 */
[----:B------:R-:W-:Y:S01]  /*1780*/  MOV R2, RZ ;  /* 0x000000ff00027202 */ /* 0x000fe20000000f00 */
[----:B------:R-:W-:-:S05]  /*1790*/  DMUL.RP R10, R18, R10 ;  /* 0x0000000a120a7228 */ /* 0x000fca0000008000 */
[----:B------:R-:W-:-:S05]  /*17a0*/  DFMA R2, R20, -R2, R18 ;  /* 0x800000021402722b */ /* 0x000fca0000000012 */
[----:B------:R-:W-:Y:S02]  /*17b0*/  LOP3.LUT R17, R11, R17, RZ, 0x3c, !PT ;  /* 0x000000110b117212 */ /* 0x000fe400078e3cff */
[----:B------:R-:W-:-:S04]  /*17c0*/  IADD3 R2, PT, PT, -R22, -0x43300000, RZ ;  /* 0xbcd0000016027810 */ /* 0x000fc80007ffe1ff */
[----:B------:R-:W-:-:S04]  /*17d0*/  FSETP.NEU.AND P0, PT, |R3|, R2, PT ;  /* 0x000000020300720b */ /* 0x000fc80003f0d200 */
[----:B------:R-:W-:Y:S02]  /*17e0*/  FSEL R20, R10, R20, !P0 ;  /* 0x000000140a147208 */ /* 0x000fe40004000000 */
[----:B------:R-:W-:Y:S01]  /*17f0*/  FSEL R21, R17, R21, !P0 ;  /* 0x0000001511157208 */ /* 0x000fe20004000000 */
[----:B------:R-:W-:Y:S06]  /*1800*/  BRA `(.L_x_14) ;  /* 0x0000000000547947 */ /* 0x000fec0003800000 */
.L_x_13:
[----:B------:R-:W-:-:S14]  /*1810*/  DSETP.NAN.AND P0, PT, R10, R10, PT ;  /* 0x0000000a0a00722a */ /* 0x000fdc0003f08000 */
[----:B------:R-:W-:Y:S05]  /*1820*/  @P0 BRA `(.L_x_15) ;  /* 0x0000000000440947 */ /* 0x000fea0003800000 */
[----:B------:R-:W-:-:S14]  /*1830*/  DSETP.NAN.AND P0, PT, R16, R16, PT ;  /* 0x000000101000722a */ /* 0x000fdc0003f08000 */
[----:B------:R-:W-:Y:S05]  /*1840*/  @P0 BRA `(.L_x_16) ;  /* 0x0000000000300947 */ /* 0x000fea0003800000 */
[----:B------:R-:W-:Y:S01]  /*1850*/  ISETP.NE.AND P0, PT, R26, R27, PT ;  /* 0x0000001b1a00720c */ /* 0x000fe20003f05270 */
[----:B------:R-:W-:Y:S02]  /*1860*/  IMAD.MOV.U32 R20, RZ, RZ, 0x0 ;  /* 0x00000000ff147424 */ /* 0x000fe400078e00ff */
[----:B------:R-:W-:-:S10]  /*1870*/  IMAD.MOV.U32 R21, RZ, RZ, -0x80000 ;  /* 0xfff80000ff157424 */ /* 0x000fd400078e00ff */
[----:B------:R-:W-:Y:S05]  /*1880*/  @!P0 BRA `(.L_x_14) ;  /* 0x0000000000348947 */ /* 0x000fea0003800000 */
[----:B------:R-:W-:Y:S02]  /*1890*/  ISETP.NE.AND P0, PT, R26, 0x7ff00000, PT ;  /* 0x7ff000001a00780c */ /* 0x000fe40003f05270 */
[----:B------:R-:W-:Y:S02]  /*18a0*/  LOP3.LUT R21, R11, 0x80000000, R17, 0x48, !PT ;  /* 0x800000000b157812 */ /* 0x000fe400078e4811 */
[----:B------:R-:W-:-:S13]  /*18b0*/  ISETP.EQ.OR P0, PT, R27, RZ, !P0 ;  /* 0x000000ff1b00720c */ /* 0x000fda0004702670 */
[----:B------:R-:W-:Y:S01]  /*18c0*/  @P0 LOP3.LUT R2, R21, 0x7ff00000, RZ, 0xfc, !PT ;  /* 0x7ff0000015020812 */ /* 0x000fe200078efcff */
[----:B------:R-:W-:Y:S02]  /*18d0*/  @!P0 IMAD.MOV.U32 R20, RZ, RZ, RZ ;  /* 0x000000ffff148224 */ /* 0x000fe400078e00ff */
[----:B------:R-:W-:Y:S01]  /*18e0*/  @P0 IMAD.MOV.U32 R20, RZ, RZ, RZ ;  /* 0x000000ffff140224 */ /* 0x000fe200078e00ff */
[----:B------:R-:W-:Y:S01]  /*18f0*/  @P0 MOV R21, R2 ;  /* 0x0000000200150202 */ /* 0x000fe20000000f00 */
[----:B------:R-:W-:Y:S06]  /*1900*/  BRA `(.L_x_14) ;  /* 0x0000000000147947 */ /* 0x000fec0003800000 */
.L_x_16:
[----:B------:R-:W-:Y:S01]  /*1910*/  LOP3.LUT R21, R17, 0x80000, RZ, 0xfc, !PT ;  /* 0x0008000011157812 */ /* 0x000fe200078efcff */
[----:B------:R-:W-:Y:S01]  /*1920*/  IMAD.MOV.U32 R20, RZ, RZ, R16 ;  /* 0x000000ffff147224 */ /* 0x000fe200078e0010 */
[----:B------:R-:W-:Y:S06]  /*1930*/  BRA `(.L_x_14) ;  /* 0x0000000000087947 */ /* 0x000fec0003800000 */
.L_x_15:
[----:B------:R-:W-:Y:S01]  /*1940*/  LOP3.LUT R21, R11, 0x80000, RZ, 0xfc, !PT ;  /* 0x000800000b157812 */ /* 0x000fe200078efcff */
[----:B------:R-:W-:-:S07]  /*1950*/  IMAD.MOV.U32 R20, RZ, RZ, R10 ;  /* 0x000000ffff147224 */ /* 0x000fce00078e000a */
.L_x_14:
[----:B------:R-:W-:Y:S02]  /*1960*/  IMAD.MOV.U32 R2, RZ, RZ, R0 ;  /* 0x000000ffff027224 */ /* 0x000fe400078e0000 */
[----:B------:R-:W-:-:S04]  /*1970*/  IMAD.MOV.U32 R3, RZ, RZ, 0x0 ;  /* 0x00000000ff037424 */ /* 0x000fc800078e00ff */
[----:B------:R-:W-:Y:S05]  /*1980*/  RET.REL.NODEC R2 `(_Z6kernelPA2_dPdS1_) ;  /* 0xffffffe4029c7950 */ /* 0x000fea0003c3ffff */
        .weak           $__internal_2_$__cuda_sm20_dsqrt_rn_f64_mediumpath_v1
        .type           $__internal_2_$__cuda_sm20_dsqrt_rn_f64_mediumpath_v1,@function
        .size           $__internal_2_$__cuda_sm20_dsqrt_rn_f64_mediumpath_v1,(.L_x_23 - $__internal_2_$__cuda_sm20_dsqrt_rn_f64_mediumpath_v1)
$__internal_2_$__cuda_sm20_dsqrt_rn_f64_mediumpath_v1:
[----:B------:R-:W-:Y:S01]  /*1990*/  ISETP.GE.U32.AND P0, PT, R20, -0x3400000, PT ;  /* 0xfcc000001400780c */ /* 0x000fe20003f06070 */
[----:B------:R-:W-:Y:S01]  /*19a0*/  IMAD.MOV.U32 R21, RZ, RZ, R17 ;  /* 0x000000ffff157224 */ /* 0x000fe200078e0011 */
[----:B------:R-:W-:Y:S01]  /*19b0*/  MOV R20, R0 ;  /* 0x0000000000147202 */ /* 0x000fe20000000f00 */
[----:B------:R-:W-:Y:S02]  /*19c0*/  IMAD.MOV.U32 R17, RZ, RZ, R11 ;  /* 0x000000ffff117224 */ /* 0x000fe400078e000b */
[----:B------:R-:W-:Y:S02]  /*19d0*/  IMAD.MOV.U32 R11, RZ, RZ, R13 ;  /* 0x000000ffff0b7224 */ /* 0x000fe400078e000d */
[----:B------:R-:W-:-:S06]  /*19e0*/  IMAD.MOV.U32 R13, RZ, RZ, R19 ;  /* 0x000000ffff0d7224 */ /* 0x000fcc00078e0013 */
[----:B------:R-:W-:Y:S05]  /*19f0*/  @!P0 BRA `(.L_x_17) ;  /* 0x0000000000208947 */ /* 0x000fea0003800000 */
[----:B------:R-:W-:-:S10]  /*1a00*/  DFMA.RM R10, R16, R10, R12 ;  /* 0x0000000a100a722b */ /* 0x000fd4000000400c */
[----:B------:R-:W-:-:S04]  /*1a10*/  IADD3 R12, P0, PT, R10, 0x1, RZ ;  /* 0x000000010a0c7810 */ /* 0x000fc80007f1e0ff */
[----:B------:R-:W-:-:S06]  /*1a20*/  IADD3.X R13, PT, PT, RZ, R11, RZ, P0, !PT ;  /* 0x0000000bff0d7210 */ /* 0x000fcc00007fe4ff */
[----:B------:R-:W-:-:S08]  /*1a30*/  DFMA.RP R20, -R10, R12, R20 ;  /* 0x0000000c0a14722b */ /* 0x000fd00000008114 */
[----:B------:R-:W-:-:S06]  /*1a40*/  DSETP.GT.AND P0, PT, R20, RZ, PT ;  /* 0x000000ff1400722a */ /* 0x000fcc0003f04000 */
[----:B------:R-:W-:Y:S02]  /*1a50*/  FSEL R10, R12, R10, P0 ;  /* 0x0000000a0c0a7208 */ /* 0x000fe40000000000 */
[----:B------:R-:W-:Y:S01]  /*1a60*/  FSEL R11, R13, R11, P0 ;  /* 0x0000000b0d0b7208 */ /* 0x000fe20000000000 */
[----:B------:R-:W-:Y:S06]  /*1a70*/  BRA `(.L_x_18) ;  /* 0x0000000000647947 */ /* 0x000fec0003800000 */
.L_x_17:
[----:B------:R-:W-:-:S14]  /*1a80*/  DSETP.NE.AND P0, PT, R20, RZ, PT ;  /* 0x000000ff1400722a */ /* 0x000fdc0003f05000 */
[----:B------:R-:W-:Y:S05]  /*1a90*/  @!P0 BRA `(.L_x_19) ;  /* 0x0000000000588947 */ /* 0x000fea0003800000 */
[----:B------:R-:W-:-:S13]  /*1aa0*/  ISETP.GE.AND P0, PT, R21, RZ, PT ;  /* 0x000000ff1500720c */ /* 0x000fda0003f06270 */
[----:B------:R-:W-:Y:S02]  /*1ab0*/  @!P0 IMAD.MOV.U32 R10, RZ, RZ, 0x0 ;  /* 0x00000000ff0a8424 */ /* 0x000fe400078e00ff */
[----:B------:R-:W-:Y:S01]  /*1ac0*/  @!P0 IMAD.MOV.U32 R11, RZ, RZ, -0x80000 ;  /* 0xfff80000ff0b8424 */ /* 0x000fe200078e00ff */
[----:B------:R-:W-:Y:S06]  /*1ad0*/  @!P0 BRA `(.L_x_18) ;  /* 0x00000000004c8947 */ /* 0x000fec0003800000 */
[----:B------:R-:W-:-:S13]  /*1ae0*/  ISETP.GT.AND P0, PT, R21, 0x7fefffff, PT ;  /* 0x7fefffff1500780c */ /* 0x000fda0003f04270 */
[----:B------:R-:W-:Y:S05]  /*1af0*/  @P0 BRA `(.L_x_19) ;  /* 0x0000000000400947 */ /* 0x000fea0003800000 */
[----:B------:R-:W-:Y:S01]  /*1b00*/  DMUL R20, R20, 8.11296384146066816958e+31 ;  /* 0x4690000014147828 */ /* 0x000fe20000000000 */
[----:B------:R-:W-:Y:S01]  /*1b10*/  IMAD.MOV.U32 R10, RZ, RZ, RZ ;  /* 0x000000ffff0a7224 */ /* 0x000fe200078e00ff */
[----:B------:R-:W-:Y:S01]  /*1b20*/  MOV R17, 0x3fd80000 ;  /* 0x3fd8000000117802 */ /* 0x000fe20000000f00 */
[----:B------:R-:W-:-:S03]  /*1b30*/  IMAD.MOV.U32 R16, RZ, RZ, 0x0 ;  /* 0x00000000ff107424 */ /* 0x000fc600078e00ff */
[----:B------:R-:W0:Y:S02]  /*1b40*/  MUFU.RSQ64H R11, R21 ;  /* 0x00000015000b7308 */ /* 0x000e240000001c00 */
[----:B0-----:R-:W-:-:S08]  /*1b50*/  DMUL R12, R10, R10 ;  /* 0x0000000a0a0c7228 */ /* 0x001fd00000000000 */
[----:B------:R-:W-:-:S08]  /*1b60*/  DFMA R12, R20, -R12, 1 ;  /* 0x3ff00000140c742b */ /* 0x000fd0000000080c */
[----:B------:R-:W-:Y:S02]  /*1b70*/  DFMA R16, R12, R16, 0.5 ;  /* 0x3fe000000c10742b */ /* 0x000fe40000000010 */
[----:B------:R-:W-:-:S08]  /*1b80*/  DMUL R12, R10, R12 ;  /* 0x0000000c0a0c7228 */ /* 0x000fd00000000000 */
[----:B------:R-:W-:-:S08]  /*1b90*/  DFMA R12, R16, R12, R10 ;  /* 0x0000000c100c722b */ /* 0x000fd0000000000a */
[----:B------:R-:W-:Y:S02]  /*1ba0*/  DMUL R10, R20, R12 ;  /* 0x0000000c140a7228 */ /* 0x000fe40000000000 */
[----:B------:R-:W-:-:S06]  /*1bb0*/  VIADD R13, R13, 0xfff00000 ;  /* 0xfff000000d0d7836 */ /* 0x000fcc0000000000 */
[----:B------:R-:W-:-:S08]  /*1bc0*/  DFMA R16, R10, -R10, R20 ;  /* 0x8000000a0a10722b */ /* 0x000fd00000000014 */
[----:B------:R-:W-:-:S10]  /*1bd0*/  DFMA R10, R12, R16, R10 ;  /* 0x000000100c0a722b */ /* 0x000fd4000000000a */
[----:B------:R-:W-:Y:S01]  /*1be0*/  VIADD R11, R11, 0xfcb00000 ;  /* 0xfcb000000b0b7836 */ /* 0x000fe20000000000 */
[----:B------:R-:W-:Y:S06]  /*1bf0*/  BRA `(.L_x_18) ;  /* 0x0000000000047947 */ /* 0x000fec0003800000 */
.L_x_19:
[----:B------:R-:W-:-:S11]  /*1c00*/  DADD R10, R20, R20 ;  /* 0x00000000140a7229 */ /* 0x000fd60000000014 */
.L_x_18:
[----:B------:R-:W-:-:S04]  /*1c10*/  IMAD.MOV.U32 R19, RZ, RZ, 0x0 ;  /* 0x00000000ff137424 */ /* 0x000fc800078e00ff */
[----:B------:R-:W-:Y:S05]  /*1c20*/  RET.REL.NODEC R18 `(_Z6kernelPA2_dPdS1_) ;  /* 0xffffffe012f47950 */ /* 0x000fea0003c3ffff */
.L_x_20:
[----:B------:R-:W-:-:S00]  /*1c30*/  BRA `(.L_x_20) ;  /* 0xfffffffc00fc7947 */ /* 0x000fc0000383ffff */
[----:B------:R-:W-:-:S00]  /*1c40*/  NOP ;  /* 0x0000000000007918 */ /* 0x000fc00000000000 */
        /* <DEDUP_REMOVED lines=11> */
.L_x_23:


//--------------------- .nv.shared.reserved.0     --------------------------
	.section	.nv.shared.reserved.0,"aw",@nobits
	.weak		__nv_reservedSMEM_offset_0_alias
	.size		__nv_reservedSMEM_offset_0_alias, 0, 64
	.other		__nv_reservedSMEM_offset_0_alias,@"STO_CUDA_RESERVED_SHARED STV_DEFAULT"
__nv_reservedSMEM_offset_0_alias:
	.zero		0
	.zero		64


//--------------------- .nv.constant0._Z6kernelPA2_dPdS1_ --------------------------
	.section	.nv.constant0._Z6kernelPA2_dPdS1_,"a",@progbits
	.sectionflags	@""
	.align	4
.nv.constant0._Z6kernelPA2_dPdS1_:
	.zero		920


//--------------------- SYMBOLS --------------------------

	.type		.nv.reservedSmem.offset0,@object
	.size		.nv.reservedSmem.offset0,0x4
